//
// Generated by NVIDIA NVVM Compiler
//
// Compiler Build ID: CL-36424714
// Cuda compilation tools, release 13.0, V13.0.88
// Based on NVVM 20.0.0
//

.version 9.0
.target sm_100
.address_size 64

	// .globl	_Z24matMulThreadCoarseKernelPfS_S_
// _ZZ24matMulThreadCoarseKernelPfS_S_E2As has been demoted
// _ZZ24matMulThreadCoarseKernelPfS_S_E2Bs has been demoted

.visible .entry _Z24matMulThreadCoarseKernelPfS_S_(
	.param .u64 .ptr .align 1 _Z24matMulThreadCoarseKernelPfS_S__param_0,
	.param .u64 .ptr .align 1 _Z24matMulThreadCoarseKernelPfS_S__param_1,
	.param .u64 .ptr .align 1 _Z24matMulThreadCoarseKernelPfS_S__param_2
)
{
	.reg .pred 	%p<65>;
	.reg .b32 	%r<51>;
	.reg .b32 	%f<1026>;
	.reg .b64 	%rd<19>;
	// demoted variable
	.shared .align 4 .b8 _ZZ24matMulThreadCoarseKernelPfS_S_E2As[4096];
	// demoted variable
	.shared .align 4 .b8 _ZZ24matMulThreadCoarseKernelPfS_S_E2Bs[4096];
	ld.param.u64 	%rd7, [_Z24matMulThreadCoarseKernelPfS_S__param_0];
	ld.param.u64 	%rd8, [_Z24matMulThreadCoarseKernelPfS_S__param_1];
	ld.param.u64 	%rd9, [_Z24matMulThreadCoarseKernelPfS_S__param_2];
	cvta.to.global.u64 	%rd10, %rd8;
	cvta.to.global.u64 	%rd1, %rd7;
	cvta.to.global.u64 	%rd2, %rd9;
	mov.u32 	%r18, %ctaid.y;
	mov.u32 	%r19, %ntid.y;
	mov.u32 	%r47, %tid.y;
	mad.lo.s32 	%r2, %r18, %r19, %r47;
	mov.u32 	%r3, %tid.x;
	shl.b32 	%r20, %r47, 7;
	mov.u32 	%r21, _ZZ24matMulThreadCoarseKernelPfS_S_E2As;
	add.s32 	%r4, %r21, %r20;
	shl.b32 	%r22, %r3, 2;
	add.s32 	%r5, %r4, %r22;
	mad.lo.s32 	%r6, %r2, 200, %r3;
	mov.u32 	%r23, _ZZ24matMulThreadCoarseKernelPfS_S_E2Bs;
	add.s32 	%r8, %r23, %r22;
	add.s32 	%r7, %r8, %r20;
	mad.lo.s32 	%r24, %r47, 300, %r3;
	mul.wide.u32 	%rd11, %r24, 4;
	add.s64 	%rd12, %rd11, %rd10;
	add.s64 	%rd18, %rd12, 640;
	mov.b32 	%r50, 0;
	mov.f32 	%f1005, 0f00000000;
	mov.u32 	%r48, %r3;
	mov.u32 	%r49, %r6;
	mov.f32 	%f1006, %f1005;
	mov.f32 	%f1007, %f1005;
	mov.f32 	%f1008, %f1005;
	mov.f32 	%f1009, %f1005;
	mov.f32 	%f1010, %f1005;
	mov.f32 	%f1011, %f1005;
	mov.f32 	%f1012, %f1005;
	mov.f32 	%f1013, %f1005;
	mov.f32 	%f1014, %f1005;
$L__BB0_1:
	setp.gt.u32 	%p1, %r2, 99;
	setp.gt.u32 	%p2, %r48, 199;
	mov.f32 	%f1015, 0f00000000;
	or.pred  	%p3, %p1, %p2;
	@%p3 bra 	$L__BB0_3;
	mul.wide.u32 	%rd13, %r49, 4;
	add.s64 	%rd14, %rd1, %rd13;
	ld.global.f32 	%f1015, [%rd14];
$L__BB0_3:
	setp.gt.u32 	%p4, %r3, 299;
	st.shared.f32 	[%r5], %f1015;
	setp.gt.u32 	%p5, %r47, 199;
	mov.f32 	%f1016, 0f00000000;
	or.pred  	%p6, %p5, %p4;
	@%p6 bra 	$L__BB0_5;
	ld.global.f32 	%f1016, [%rd18+-640];
$L__BB0_5:
	setp.gt.u32 	%p8, %r3, 267;
	st.shared.f32 	[%r7], %f1016;
	bar.sync 	0;
	ld.shared.f32 	%f47, [%r4];
	ld.shared.f32 	%f48, [%r8];
	fma.rn.f32 	%f49, %f47, %f48, %f1014;
	ld.shared.f32 	%f50, [%r4+4];
	ld.shared.f32 	%f51, [%r8+128];
	fma.rn.f32 	%f52, %f50, %f51, %f49;
	ld.shared.f32 	%f53, [%r4+8];
	ld.shared.f32 	%f54, [%r8+256];
	fma.rn.f32 	%f55, %f53, %f54, %f52;
	ld.shared.f32 	%f56, [%r4+12];
	ld.shared.f32 	%f57, [%r8+384];
	fma.rn.f32 	%f58, %f56, %f57, %f55;
	ld.shared.f32 	%f59, [%r4+16];
	ld.shared.f32 	%f60, [%r8+512];
	fma.rn.f32 	%f61, %f59, %f60, %f58;
	ld.shared.f32 	%f62, [%r4+20];
	ld.shared.f32 	%f63, [%r8+640];
	fma.rn.f32 	%f64, %f62, %f63, %f61;
	ld.shared.f32 	%f65, [%r4+24];
	ld.shared.f32 	%f66, [%r8+768];
	fma.rn.f32 	%f67, %f65, %f66, %f64;
	ld.shared.f32 	%f68, [%r4+28];
	ld.shared.f32 	%f69, [%r8+896];
	fma.rn.f32 	%f70, %f68, %f69, %f67;
	ld.shared.f32 	%f71, [%r4+32];
	ld.shared.f32 	%f72, [%r8+1024];
	fma.rn.f32 	%f73, %f71, %f72, %f70;
	ld.shared.f32 	%f74, [%r4+36];
	ld.shared.f32 	%f75, [%r8+1152];
	fma.rn.f32 	%f76, %f74, %f75, %f73;
	ld.shared.f32 	%f77, [%r4+40];
	ld.shared.f32 	%f78, [%r8+1280];
	fma.rn.f32 	%f79, %f77, %f78, %f76;
	ld.shared.f32 	%f80, [%r4+44];
	ld.shared.f32 	%f81, [%r8+1408];
	fma.rn.f32 	%f82, %f80, %f81, %f79;
	ld.shared.f32 	%f83, [%r4+48];
	ld.shared.f32 	%f84, [%r8+1536];
	fma.rn.f32 	%f85, %f83, %f84, %f82;
	ld.shared.f32 	%f86, [%r4+52];
	ld.shared.f32 	%f87, [%r8+1664];
	fma.rn.f32 	%f88, %f86, %f87, %f85;
	ld.shared.f32 	%f89, [%r4+56];
	ld.shared.f32 	%f90, [%r8+1792];
	fma.rn.f32 	%f91, %f89, %f90, %f88;
	ld.shared.f32 	%f92, [%r4+60];
	ld.shared.f32 	%f93, [%r8+1920];
	fma.rn.f32 	%f94, %f92, %f93, %f91;
	ld.shared.f32 	%f95, [%r4+64];
	ld.shared.f32 	%f96, [%r8+2048];
	fma.rn.f32 	%f97, %f95, %f96, %f94;
	ld.shared.f32 	%f98, [%r4+68];
	ld.shared.f32 	%f99, [%r8+2176];
	fma.rn.f32 	%f100, %f98, %f99, %f97;
	ld.shared.f32 	%f101, [%r4+72];
	ld.shared.f32 	%f102, [%r8+2304];
	fma.rn.f32 	%f103, %f101, %f102, %f100;
	ld.shared.f32 	%f104, [%r4+76];
	ld.shared.f32 	%f105, [%r8+2432];
	fma.rn.f32 	%f106, %f104, %f105, %f103;
	ld.shared.f32 	%f107, [%r4+80];
	ld.shared.f32 	%f108, [%r8+2560];
	fma.rn.f32 	%f109, %f107, %f108, %f106;
	ld.shared.f32 	%f110, [%r4+84];
	ld.shared.f32 	%f111, [%r8+2688];
	fma.rn.f32 	%f112, %f110, %f111, %f109;
	ld.shared.f32 	%f113, [%r4+88];
	ld.shared.f32 	%f114, [%r8+2816];
	fma.rn.f32 	%f115, %f113, %f114, %f112;
	ld.shared.f32 	%f116, [%r4+92];
	ld.shared.f32 	%f117, [%r8+2944];
	fma.rn.f32 	%f118, %f116, %f117, %f115;
	ld.shared.f32 	%f119, [%r4+96];
	ld.shared.f32 	%f120, [%r8+3072];
	fma.rn.f32 	%f121, %f119, %f120, %f118;
	ld.shared.f32 	%f122, [%r4+100];
	ld.shared.f32 	%f123, [%r8+3200];
	fma.rn.f32 	%f124, %f122, %f123, %f121;
	ld.shared.f32 	%f125, [%r4+104];
	ld.shared.f32 	%f126, [%r8+3328];
	fma.rn.f32 	%f127, %f125, %f126, %f124;
	ld.shared.f32 	%f128, [%r4+108];
	ld.shared.f32 	%f129, [%r8+3456];
	fma.rn.f32 	%f130, %f128, %f129, %f127;
	ld.shared.f32 	%f131, [%r4+112];
	ld.shared.f32 	%f132, [%r8+3584];
	fma.rn.f32 	%f133, %f131, %f132, %f130;
	ld.shared.f32 	%f134, [%r4+116];
	ld.shared.f32 	%f135, [%r8+3712];
	fma.rn.f32 	%f136, %f134, %f135, %f133;
	ld.shared.f32 	%f137, [%r4+120];
	ld.shared.f32 	%f138, [%r8+3840];
	fma.rn.f32 	%f139, %f137, %f138, %f136;
	ld.shared.f32 	%f140, [%r4+124];
	ld.shared.f32 	%f141, [%r8+3968];
	fma.rn.f32 	%f1014, %f140, %f141, %f139;
	bar.sync 	0;
	mov.f32 	%f1017, 0f00000000;
	or.pred  	%p9, %p5, %p8;
	@%p9 bra 	$L__BB0_7;
	ld.global.f32 	%f1017, [%rd18+-512];
$L__BB0_7:
	setp.gt.u32 	%p11, %r3, 235;
	st.shared.f32 	[%r7], %f1017;
	bar.sync 	0;
	ld.shared.f32 	%f143, [%r4];
	ld.shared.f32 	%f144, [%r8];
	fma.rn.f32 	%f145, %f143, %f144, %f1013;
	ld.shared.f32 	%f146, [%r4+4];
	ld.shared.f32 	%f147, [%r8+128];
	fma.rn.f32 	%f148, %f146, %f147, %f145;
	ld.shared.f32 	%f149, [%r4+8];
	ld.shared.f32 	%f150, [%r8+256];
	fma.rn.f32 	%f151, %f149, %f150, %f148;
	ld.shared.f32 	%f152, [%r4+12];
	ld.shared.f32 	%f153, [%r8+384];
	fma.rn.f32 	%f154, %f152, %f153, %f151;
	ld.shared.f32 	%f155, [%r4+16];
	ld.shared.f32 	%f156, [%r8+512];
	fma.rn.f32 	%f157, %f155, %f156, %f154;
	ld.shared.f32 	%f158, [%r4+20];
	ld.shared.f32 	%f159, [%r8+640];
	fma.rn.f32 	%f160, %f158, %f159, %f157;
	ld.shared.f32 	%f161, [%r4+24];
	ld.shared.f32 	%f162, [%r8+768];
	fma.rn.f32 	%f163, %f161, %f162, %f160;
	ld.shared.f32 	%f164, [%r4+28];
	ld.shared.f32 	%f165, [%r8+896];
	fma.rn.f32 	%f166, %f164, %f165, %f163;
	ld.shared.f32 	%f167, [%r4+32];
	ld.shared.f32 	%f168, [%r8+1024];
	fma.rn.f32 	%f169, %f167, %f168, %f166;
	ld.shared.f32 	%f170, [%r4+36];
	ld.shared.f32 	%f171, [%r8+1152];
	fma.rn.f32 	%f172, %f170, %f171, %f169;
	ld.shared.f32 	%f173, [%r4+40];
	ld.shared.f32 	%f174, [%r8+1280];
	fma.rn.f32 	%f175, %f173, %f174, %f172;
	ld.shared.f32 	%f176, [%r4+44];
	ld.shared.f32 	%f177, [%r8+1408];
	fma.rn.f32 	%f178, %f176, %f177, %f175;
	ld.shared.f32 	%f179, [%r4+48];
	ld.shared.f32 	%f180, [%r8+1536];
	fma.rn.f32 	%f181, %f179, %f180, %f178;
	ld.shared.f32 	%f182, [%r4+52];
	ld.shared.f32 	%f183, [%r8+1664];
	fma.rn.f32 	%f184, %f182, %f183, %f181;
	ld.shared.f32 	%f185, [%r4+56];
	ld.shared.f32 	%f186, [%r8+1792];
	fma.rn.f32 	%f187, %f185, %f186, %f184;
	ld.shared.f32 	%f188, [%r4+60];
	ld.shared.f32 	%f189, [%r8+1920];
	fma.rn.f32 	%f190, %f188, %f189, %f187;
	ld.shared.f32 	%f191, [%r4+64];
	ld.shared.f32 	%f192, [%r8+2048];
	fma.rn.f32 	%f193, %f191, %f192, %f190;
	ld.shared.f32 	%f194, [%r4+68];
	ld.shared.f32 	%f195, [%r8+2176];
	fma.rn.f32 	%f196, %f194, %f195, %f193;
	ld.shared.f32 	%f197, [%r4+72];
	ld.shared.f32 	%f198, [%r8+2304];
	fma.rn.f32 	%f199, %f197, %f198, %f196;
	ld.shared.f32 	%f200, [%r4+76];
	ld.shared.f32 	%f201, [%r8+2432];
	fma.rn.f32 	%f202, %f200, %f201, %f199;
	ld.shared.f32 	%f203, [%r4+80];
	ld.shared.f32 	%f204, [%r8+2560];
	fma.rn.f32 	%f205, %f203, %f204, %f202;
	ld.shared.f32 	%f206, [%r4+84];
	ld.shared.f32 	%f207, [%r8+2688];
	fma.rn.f32 	%f208, %f206, %f207, %f205;
	ld.shared.f32 	%f209, [%r4+88];
	ld.shared.f32 	%f210, [%r8+2816];
	fma.rn.f32 	%f211, %f209, %f210, %f208;
	ld.shared.f32 	%f212, [%r4+92];
	ld.shared.f32 	%f213, [%r8+2944];
	fma.rn.f32 	%f214, %f212, %f213, %f211;
	ld.shared.f32 	%f215, [%r4+96];
	ld.shared.f32 	%f216, [%r8+3072];
	fma.rn.f32 	%f217, %f215, %f216, %f214;
	ld.shared.f32 	%f218, [%r4+100];
	ld.shared.f32 	%f219, [%r8+3200];
	fma.rn.f32 	%f220, %f218, %f219, %f217;
	ld.shared.f32 	%f221, [%r4+104];
	ld.shared.f32 	%f222, [%r8+3328];
	fma.rn.f32 	%f223, %f221, %f222, %f220;
	ld.shared.f32 	%f224, [%r4+108];
	ld.shared.f32 	%f225, [%r8+3456];
	fma.rn.f32 	%f226, %f224, %f225, %f223;
	ld.shared.f32 	%f227, [%r4+112];
	ld.shared.f32 	%f228, [%r8+3584];
	fma.rn.f32 	%f229, %f227, %f228, %f226;
	ld.shared.f32 	%f230, [%r4+116];
	ld.shared.f32 	%f231, [%r8+3712];
	fma.rn.f32 	%f232, %f230, %f231, %f229;
	ld.shared.f32 	%f233, [%r4+120];
	ld.shared.f32 	%f234, [%r8+3840];
	fma.rn.f32 	%f235, %f233, %f234, %f232;
	ld.shared.f32 	%f236, [%r4+124];
	ld.shared.f32 	%f237, [%r8+3968];
	fma.rn.f32 	%f1013, %f236, %f237, %f235;
	bar.sync 	0;
	mov.f32 	%f1018, 0f00000000;
	or.pred  	%p12, %p5, %p11;
	@%p12 bra 	$L__BB0_9;
	ld.global.f32 	%f1018, [%rd18+-384];
$L__BB0_9:
	setp.gt.u32 	%p14, %r3, 203;
	st.shared.f32 	[%r7], %f1018;
	bar.sync 	0;
	ld.shared.f32 	%f239, [%r4];
	ld.shared.f32 	%f240, [%r8];
	fma.rn.f32 	%f241, %f239, %f240, %f1012;
	ld.shared.f32 	%f242, [%r4+4];
	ld.shared.f32 	%f243, [%r8+128];
	fma.rn.f32 	%f244, %f242, %f243, %f241;
	ld.shared.f32 	%f245, [%r4+8];
	ld.shared.f32 	%f246, [%r8+256];
	fma.rn.f32 	%f247, %f245, %f246, %f244;
	ld.shared.f32 	%f248, [%r4+12];
	ld.shared.f32 	%f249, [%r8+384];
	fma.rn.f32 	%f250, %f248, %f249, %f247;
	ld.shared.f32 	%f251, [%r4+16];
	ld.shared.f32 	%f252, [%r8+512];
	fma.rn.f32 	%f253, %f251, %f252, %f250;
	ld.shared.f32 	%f254, [%r4+20];
	ld.shared.f32 	%f255, [%r8+640];
	fma.rn.f32 	%f256, %f254, %f255, %f253;
	ld.shared.f32 	%f257, [%r4+24];
	ld.shared.f32 	%f258, [%r8+768];
	fma.rn.f32 	%f259, %f257, %f258, %f256;
	ld.shared.f32 	%f260, [%r4+28];
	ld.shared.f32 	%f261, [%r8+896];
	fma.rn.f32 	%f262, %f260, %f261, %f259;
	ld.shared.f32 	%f263, [%r4+32];
	ld.shared.f32 	%f264, [%r8+1024];
	fma.rn.f32 	%f265, %f263, %f264, %f262;
	ld.shared.f32 	%f266, [%r4+36];
	ld.shared.f32 	%f267, [%r8+1152];
	fma.rn.f32 	%f268, %f266, %f267, %f265;
	ld.shared.f32 	%f269, [%r4+40];
	ld.shared.f32 	%f270, [%r8+1280];
	fma.rn.f32 	%f271, %f269, %f270, %f268;
	ld.shared.f32 	%f272, [%r4+44];
	ld.shared.f32 	%f273, [%r8+1408];
	fma.rn.f32 	%f274, %f272, %f273, %f271;
	ld.shared.f32 	%f275, [%r4+48];
	ld.shared.f32 	%f276, [%r8+1536];
	fma.rn.f32 	%f277, %f275, %f276, %f274;
	ld.shared.f32 	%f278, [%r4+52];
	ld.shared.f32 	%f279, [%r8+1664];
	fma.rn.f32 	%f280, %f278, %f279, %f277;
	ld.shared.f32 	%f281, [%r4+56];
	ld.shared.f32 	%f282, [%r8+1792];
	fma.rn.f32 	%f283, %f281, %f282, %f280;
	ld.shared.f32 	%f284, [%r4+60];
	ld.shared.f32 	%f285, [%r8+1920];
	fma.rn.f32 	%f286, %f284, %f285, %f283;
	ld.shared.f32 	%f287, [%r4+64];
	ld.shared.f32 	%f288, [%r8+2048];
	fma.rn.f32 	%f289, %f287, %f288, %f286;
	ld.shared.f32 	%f290, [%r4+68];
	ld.shared.f32 	%f291, [%r8+2176];
	fma.rn.f32 	%f292, %f290, %f291, %f289;
	ld.shared.f32 	%f293, [%r4+72];
	ld.shared.f32 	%f294, [%r8+2304];
	fma.rn.f32 	%f295, %f293, %f294, %f292;
	ld.shared.f32 	%f296, [%r4+76];
	ld.shared.f32 	%f297, [%r8+2432];
	fma.rn.f32 	%f298, %f296, %f297, %f295;
	ld.shared.f32 	%f299, [%r4+80];
	ld.shared.f32 	%f300, [%r8+2560];
	fma.rn.f32 	%f301, %f299, %f300, %f298;
	ld.shared.f32 	%f302, [%r4+84];
	ld.shared.f32 	%f303, [%r8+2688];
	fma.rn.f32 	%f304, %f302, %f303, %f301;
	ld.shared.f32 	%f305, [%r4+88];
	ld.shared.f32 	%f306, [%r8+2816];
	fma.rn.f32 	%f307, %f305, %f306, %f304;
	ld.shared.f32 	%f308, [%r4+92];
	ld.shared.f32 	%f309, [%r8+2944];
	fma.rn.f32 	%f310, %f308, %f309, %f307;
	ld.shared.f32 	%f311, [%r4+96];
	ld.shared.f32 	%f312, [%r8+3072];
	fma.rn.f32 	%f313, %f311, %f312, %f310;
	ld.shared.f32 	%f314, [%r4+100];
	ld.shared.f32 	%f315, [%r8+3200];
	fma.rn.f32 	%f316, %f314, %f315, %f313;
	ld.shared.f32 	%f317, [%r4+104];
	ld.shared.f32 	%f318, [%r8+3328];
	fma.rn.f32 	%f319, %f317, %f318, %f316;
	ld.shared.f32 	%f320, [%r4+108];
	ld.shared.f32 	%f321, [%r8+3456];
	fma.rn.f32 	%f322, %f320, %f321, %f319;
	ld.shared.f32 	%f323, [%r4+112];
	ld.shared.f32 	%f324, [%r8+3584];
	fma.rn.f32 	%f325, %f323, %f324, %f322;
	ld.shared.f32 	%f326, [%r4+116];
	ld.shared.f32 	%f327, [%r8+3712];
	fma.rn.f32 	%f328, %f326, %f327, %f325;
	ld.shared.f32 	%f329, [%r4+120];
	ld.shared.f32 	%f330, [%r8+3840];
	fma.rn.f32 	%f331, %f329, %f330, %f328;
	ld.shared.f32 	%f332, [%r4+124];
	ld.shared.f32 	%f333, [%r8+3968];
	fma.rn.f32 	%f1012, %f332, %f333, %f331;
	bar.sync 	0;
	mov.f32 	%f1019, 0f00000000;
	or.pred  	%p15, %p5, %p14;
	@%p15 bra 	$L__BB0_11;
	ld.global.f32 	%f1019, [%rd18+-256];
$L__BB0_11:
	setp.gt.u32 	%p17, %r3, 171;
	st.shared.f32 	[%r7], %f1019;
	bar.sync 	0;
	ld.shared.f32 	%f335, [%r4];
	ld.shared.f32 	%f336, [%r8];
	fma.rn.f32 	%f337, %f335, %f336, %f1011;
	ld.shared.f32 	%f338, [%r4+4];
	ld.shared.f32 	%f339, [%r8+128];
	fma.rn.f32 	%f340, %f338, %f339, %f337;
	ld.shared.f32 	%f341, [%r4+8];
	ld.shared.f32 	%f342, [%r8+256];
	fma.rn.f32 	%f343, %f341, %f342, %f340;
	ld.shared.f32 	%f344, [%r4+12];
	ld.shared.f32 	%f345, [%r8+384];
	fma.rn.f32 	%f346, %f344, %f345, %f343;
	ld.shared.f32 	%f347, [%r4+16];
	ld.shared.f32 	%f348, [%r8+512];
	fma.rn.f32 	%f349, %f347, %f348, %f346;
	ld.shared.f32 	%f350, [%r4+20];
	ld.shared.f32 	%f351, [%r8+640];
	fma.rn.f32 	%f352, %f350, %f351, %f349;
	ld.shared.f32 	%f353, [%r4+24];
	ld.shared.f32 	%f354, [%r8+768];
	fma.rn.f32 	%f355, %f353, %f354, %f352;
	ld.shared.f32 	%f356, [%r4+28];
	ld.shared.f32 	%f357, [%r8+896];
	fma.rn.f32 	%f358, %f356, %f357, %f355;
	ld.shared.f32 	%f359, [%r4+32];
	ld.shared.f32 	%f360, [%r8+1024];
	fma.rn.f32 	%f361, %f359, %f360, %f358;
	ld.shared.f32 	%f362, [%r4+36];
	ld.shared.f32 	%f363, [%r8+1152];
	fma.rn.f32 	%f364, %f362, %f363, %f361;
	ld.shared.f32 	%f365, [%r4+40];
	ld.shared.f32 	%f366, [%r8+1280];
	fma.rn.f32 	%f367, %f365, %f366, %f364;
	ld.shared.f32 	%f368, [%r4+44];
	ld.shared.f32 	%f369, [%r8+1408];
	fma.rn.f32 	%f370, %f368, %f369, %f367;
	ld.shared.f32 	%f371, [%r4+48];
	ld.shared.f32 	%f372, [%r8+1536];
	fma.rn.f32 	%f373, %f371, %f372, %f370;
	ld.shared.f32 	%f374, [%r4+52];
	ld.shared.f32 	%f375, [%r8+1664];
	fma.rn.f32 	%f376, %f374, %f375, %f373;
	ld.shared.f32 	%f377, [%r4+56];
	ld.shared.f32 	%f378, [%r8+1792];
	fma.rn.f32 	%f379, %f377, %f378, %f376;
	ld.shared.f32 	%f380, [%r4+60];
	ld.shared.f32 	%f381, [%r8+1920];
	fma.rn.f32 	%f382, %f380, %f381, %f379;
	ld.shared.f32 	%f383, [%r4+64];
	ld.shared.f32 	%f384, [%r8+2048];
	fma.rn.f32 	%f385, %f383, %f384, %f382;
	ld.shared.f32 	%f386, [%r4+68];
	ld.shared.f32 	%f387, [%r8+2176];
	fma.rn.f32 	%f388, %f386, %f387, %f385;
	ld.shared.f32 	%f389, [%r4+72];
	ld.shared.f32 	%f390, [%r8+2304];
	fma.rn.f32 	%f391, %f389, %f390, %f388;
	ld.shared.f32 	%f392, [%r4+76];
	ld.shared.f32 	%f393, [%r8+2432];
	fma.rn.f32 	%f394, %f392, %f393, %f391;
	ld.shared.f32 	%f395, [%r4+80];
	ld.shared.f32 	%f396, [%r8+2560];
	fma.rn.f32 	%f397, %f395, %f396, %f394;
	ld.shared.f32 	%f398, [%r4+84];
	ld.shared.f32 	%f399, [%r8+2688];
	fma.rn.f32 	%f400, %f398, %f399, %f397;
	ld.shared.f32 	%f401, [%r4+88];
	ld.shared.f32 	%f402, [%r8+2816];
	fma.rn.f32 	%f403, %f401, %f402, %f400;
	ld.shared.f32 	%f404, [%r4+92];
	ld.shared.f32 	%f405, [%r8+2944];
	fma.rn.f32 	%f406, %f404, %f405, %f403;
	ld.shared.f32 	%f407, [%r4+96];
	ld.shared.f32 	%f408, [%r8+3072];
	fma.rn.f32 	%f409, %f407, %f408, %f406;
	ld.shared.f32 	%f410, [%r4+100];
	ld.shared.f32 	%f411, [%r8+3200];
	fma.rn.f32 	%f412, %f410, %f411, %f409;
	ld.shared.f32 	%f413, [%r4+104];
	ld.shared.f32 	%f414, [%r8+3328];
	fma.rn.f32 	%f415, %f413, %f414, %f412;
	ld.shared.f32 	%f416, [%r4+108];
	ld.shared.f32 	%f417, [%r8+3456];
	fma.rn.f32 	%f418, %f416, %f417, %f415;
	ld.shared.f32 	%f419, [%r4+112];
	ld.shared.f32 	%f420, [%r8+3584];
	fma.rn.f32 	%f421, %f419, %f420, %f418;
	ld.shared.f32 	%f422, [%r4+116];
	ld.shared.f32 	%f423, [%r8+3712];
	fma.rn.f32 	%f424, %f422, %f423, %f421;
	ld.shared.f32 	%f425, [%r4+120];
	ld.shared.f32 	%f426, [%r8+3840];
	fma.rn.f32 	%f427, %f425, %f426, %f424;
	ld.shared.f32 	%f428, [%r4+124];
	ld.shared.f32 	%f429, [%r8+3968];
	fma.rn.f32 	%f1011, %f428, %f429, %f427;
	bar.sync 	0;
	mov.f32 	%f1020, 0f00000000;
	or.pred  	%p18, %p5, %p17;
	@%p18 bra 	$L__BB0_13;
	ld.global.f32 	%f1020, [%rd18+-128];
$L__BB0_13:
	setp.gt.u32 	%p20, %r3, 139;
	st.shared.f32 	[%r7], %f1020;
	bar.sync 	0;
	ld.shared.f32 	%f431, [%r4];
	ld.shared.f32 	%f432, [%r8];
	fma.rn.f32 	%f433, %f431, %f432, %f1010;
	ld.shared.f32 	%f434, [%r4+4];
	ld.shared.f32 	%f435, [%r8+128];
	fma.rn.f32 	%f436, %f434, %f435, %f433;
	ld.shared.f32 	%f437, [%r4+8];
	ld.shared.f32 	%f438, [%r8+256];
	fma.rn.f32 	%f439, %f437, %f438, %f436;
	ld.shared.f32 	%f440, [%r4+12];
	ld.shared.f32 	%f441, [%r8+384];
	fma.rn.f32 	%f442, %f440, %f441, %f439;
	ld.shared.f32 	%f443, [%r4+16];
	ld.shared.f32 	%f444, [%r8+512];
	fma.rn.f32 	%f445, %f443, %f444, %f442;
	ld.shared.f32 	%f446, [%r4+20];
	ld.shared.f32 	%f447, [%r8+640];
	fma.rn.f32 	%f448, %f446, %f447, %f445;
	ld.shared.f32 	%f449, [%r4+24];
	ld.shared.f32 	%f450, [%r8+768];
	fma.rn.f32 	%f451, %f449, %f450, %f448;
	ld.shared.f32 	%f452, [%r4+28];
	ld.shared.f32 	%f453, [%r8+896];
	fma.rn.f32 	%f454, %f452, %f453, %f451;
	ld.shared.f32 	%f455, [%r4+32];
	ld.shared.f32 	%f456, [%r8+1024];
	fma.rn.f32 	%f457, %f455, %f456, %f454;
	ld.shared.f32 	%f458, [%r4+36];
	ld.shared.f32 	%f459, [%r8+1152];
	fma.rn.f32 	%f460, %f458, %f459, %f457;
	ld.shared.f32 	%f461, [%r4+40];
	ld.shared.f32 	%f462, [%r8+1280];
	fma.rn.f32 	%f463, %f461, %f462, %f460;
	ld.shared.f32 	%f464, [%r4+44];
	ld.shared.f32 	%f465, [%r8+1408];
	fma.rn.f32 	%f466, %f464, %f465, %f463;
	ld.shared.f32 	%f467, [%r4+48];
	ld.shared.f32 	%f468, [%r8+1536];
	fma.rn.f32 	%f469, %f467, %f468, %f466;
	ld.shared.f32 	%f470, [%r4+52];
	ld.shared.f32 	%f471, [%r8+1664];
	fma.rn.f32 	%f472, %f470, %f471, %f469;
	ld.shared.f32 	%f473, [%r4+56];
	ld.shared.f32 	%f474, [%r8+1792];
	fma.rn.f32 	%f475, %f473, %f474, %f472;
	ld.shared.f32 	%f476, [%r4+60];
	ld.shared.f32 	%f477, [%r8+1920];
	fma.rn.f32 	%f478, %f476, %f477, %f475;
	ld.shared.f32 	%f479, [%r4+64];
	ld.shared.f32 	%f480, [%r8+2048];
	fma.rn.f32 	%f481, %f479, %f480, %f478;
	ld.shared.f32 	%f482, [%r4+68];
	ld.shared.f32 	%f483, [%r8+2176];
	fma.rn.f32 	%f484, %f482, %f483, %f481;
	ld.shared.f32 	%f485, [%r4+72];
	ld.shared.f32 	%f486, [%r8+2304];
	fma.rn.f32 	%f487, %f485, %f486, %f484;
	ld.shared.f32 	%f488, [%r4+76];
	ld.shared.f32 	%f489, [%r8+2432];
	fma.rn.f32 	%f490, %f488, %f489, %f487;
	ld.shared.f32 	%f491, [%r4+80];
	ld.shared.f32 	%f492, [%r8+2560];
	fma.rn.f32 	%f493, %f491, %f492, %f490;
	ld.shared.f32 	%f494, [%r4+84];
	ld.shared.f32 	%f495, [%r8+2688];
	fma.rn.f32 	%f496, %f494, %f495, %f493;
	ld.shared.f32 	%f497, [%r4+88];
	ld.shared.f32 	%f498, [%r8+2816];
	fma.rn.f32 	%f499, %f497, %f498, %f496;
	ld.shared.f32 	%f500, [%r4+92];
	ld.shared.f32 	%f501, [%r8+2944];
	fma.rn.f32 	%f502, %f500, %f501, %f499;
	ld.shared.f32 	%f503, [%r4+96];
	ld.shared.f32 	%f504, [%r8+3072];
	fma.rn.f32 	%f505, %f503, %f504, %f502;
	ld.shared.f32 	%f506, [%r4+100];
	ld.shared.f32 	%f507, [%r8+3200];
	fma.rn.f32 	%f508, %f506, %f507, %f505;
	ld.shared.f32 	%f509, [%r4+104];
	ld.shared.f32 	%f510, [%r8+3328];
	fma.rn.f32 	%f511, %f509, %f510, %f508;
	ld.shared.f32 	%f512, [%r4+108];
	ld.shared.f32 	%f513, [%r8+3456];
	fma.rn.f32 	%f514, %f512, %f513, %f511;
	ld.shared.f32 	%f515, [%r4+112];
	ld.shared.f32 	%f516, [%r8+3584];
	fma.rn.f32 	%f517, %f515, %f516, %f514;
	ld.shared.f32 	%f518, [%r4+116];
	ld.shared.f32 	%f519, [%r8+3712];
	fma.rn.f32 	%f520, %f518, %f519, %f517;
	ld.shared.f32 	%f521, [%r4+120];
	ld.shared.f32 	%f522, [%r8+3840];
	fma.rn.f32 	%f523, %f521, %f522, %f520;
	ld.shared.f32 	%f524, [%r4+124];
	ld.shared.f32 	%f525, [%r8+3968];
	fma.rn.f32 	%f1010, %f524, %f525, %f523;
	bar.sync 	0;
	mov.f32 	%f1021, 0f00000000;
	or.pred  	%p21, %p5, %p20;
	@%p21 bra 	$L__BB0_15;
	ld.global.f32 	%f1021, [%rd18];
$L__BB0_15:
	setp.gt.u32 	%p23, %r3, 107;
	st.shared.f32 	[%r7], %f1021;
	bar.sync 	0;
	ld.shared.f32 	%f527, [%r4];
	ld.shared.f32 	%f528, [%r8];
	fma.rn.f32 	%f529, %f527, %f528, %f1009;
	ld.shared.f32 	%f530, [%r4+4];
	ld.shared.f32 	%f531, [%r8+128];
	fma.rn.f32 	%f532, %f530, %f531, %f529;
	ld.shared.f32 	%f533, [%r4+8];
	ld.shared.f32 	%f534, [%r8+256];
	fma.rn.f32 	%f535, %f533, %f534, %f532;
	ld.shared.f32 	%f536, [%r4+12];
	ld.shared.f32 	%f537, [%r8+384];
	fma.rn.f32 	%f538, %f536, %f537, %f535;
	ld.shared.f32 	%f539, [%r4+16];
	ld.shared.f32 	%f540, [%r8+512];
	fma.rn.f32 	%f541, %f539, %f540, %f538;
	ld.shared.f32 	%f542, [%r4+20];
	ld.shared.f32 	%f543, [%r8+640];
	fma.rn.f32 	%f544, %f542, %f543, %f541;
	ld.shared.f32 	%f545, [%r4+24];
	ld.shared.f32 	%f546, [%r8+768];
	fma.rn.f32 	%f547, %f545, %f546, %f544;
	ld.shared.f32 	%f548, [%r4+28];
	ld.shared.f32 	%f549, [%r8+896];
	fma.rn.f32 	%f550, %f548, %f549, %f547;
	ld.shared.f32 	%f551, [%r4+32];
	ld.shared.f32 	%f552, [%r8+1024];
	fma.rn.f32 	%f553, %f551, %f552, %f550;
	ld.shared.f32 	%f554, [%r4+36];
	ld.shared.f32 	%f555, [%r8+1152];
	fma.rn.f32 	%f556, %f554, %f555, %f553;
	ld.shared.f32 	%f557, [%r4+40];
	ld.shared.f32 	%f558, [%r8+1280];
	fma.rn.f32 	%f559, %f557, %f558, %f556;
	ld.shared.f32 	%f560, [%r4+44];
	ld.shared.f32 	%f561, [%r8+1408];
	fma.rn.f32 	%f562, %f560, %f561, %f559;
	ld.shared.f32 	%f563, [%r4+48];
	ld.shared.f32 	%f564, [%r8+1536];
	fma.rn.f32 	%f565, %f563, %f564, %f562;
	ld.shared.f32 	%f566, [%r4+52];
	ld.shared.f32 	%f567, [%r8+1664];
	fma.rn.f32 	%f568, %f566, %f567, %f565;
	ld.shared.f32 	%f569, [%r4+56];
	ld.shared.f32 	%f570, [%r8+1792];
	fma.rn.f32 	%f571, %f569, %f570, %f568;
	ld.shared.f32 	%f572, [%r4+60];
	ld.shared.f32 	%f573, [%r8+1920];
	fma.rn.f32 	%f574, %f572, %f573, %f571;
	ld.shared.f32 	%f575, [%r4+64];
	ld.shared.f32 	%f576, [%r8+2048];
	fma.rn.f32 	%f577, %f575, %f576, %f574;
	ld.shared.f32 	%f578, [%r4+68];
	ld.shared.f32 	%f579, [%r8+2176];
	fma.rn.f32 	%f580, %f578, %f579, %f577;
	ld.shared.f32 	%f581, [%r4+72];
	ld.shared.f32 	%f582, [%r8+2304];
	fma.rn.f32 	%f583, %f581, %f582, %f580;
	ld.shared.f32 	%f584, [%r4+76];
	ld.shared.f32 	%f585, [%r8+2432];
	fma.rn.f32 	%f586, %f584, %f585, %f583;
	ld.shared.f32 	%f587, [%r4+80];
	ld.shared.f32 	%f588, [%r8+2560];
	fma.rn.f32 	%f589, %f587, %f588, %f586;
	ld.shared.f32 	%f590, [%r4+84];
	ld.shared.f32 	%f591, [%r8+2688];
	fma.rn.f32 	%f592, %f590, %f591, %f589;
	ld.shared.f32 	%f593, [%r4+88];
	ld.shared.f32 	%f594, [%r8+2816];
	fma.rn.f32 	%f595, %f593, %f594, %f592;
	ld.shared.f32 	%f596, [%r4+92];
	ld.shared.f32 	%f597, [%r8+2944];
	fma.rn.f32 	%f598, %f596, %f597, %f595;
	ld.shared.f32 	%f599, [%r4+96];
	ld.shared.f32 	%f600, [%r8+3072];
	fma.rn.f32 	%f601, %f599, %f600, %f598;
	ld.shared.f32 	%f602, [%r4+100];
	ld.shared.f32 	%f603, [%r8+3200];
	fma.rn.f32 	%f604, %f602, %f603, %f601;
	ld.shared.f32 	%f605, [%r4+104];
	ld.shared.f32 	%f606, [%r8+3328];
	fma.rn.f32 	%f607, %f605, %f606, %f604;
	ld.shared.f32 	%f608, [%r4+108];
	ld.shared.f32 	%f609, [%r8+3456];
	fma.rn.f32 	%f610, %f608, %f609, %f607;
	ld.shared.f32 	%f611, [%r4+112];
	ld.shared.f32 	%f612, [%r8+3584];
	fma.rn.f32 	%f613, %f611, %f612, %f610;
	ld.shared.f32 	%f614, [%r4+116];
	ld.shared.f32 	%f615, [%r8+3712];
	fma.rn.f32 	%f616, %f614, %f615, %f613;
	ld.shared.f32 	%f617, [%r4+120];
	ld.shared.f32 	%f618, [%r8+3840];
	fma.rn.f32 	%f619, %f617, %f618, %f616;
	ld.shared.f32 	%f620, [%r4+124];
	ld.shared.f32 	%f621, [%r8+3968];
	fma.rn.f32 	%f1009, %f620, %f621, %f619;
	bar.sync 	0;
	mov.f32 	%f1022, 0f00000000;
	or.pred  	%p24, %p5, %p23;
	@%p24 bra 	$L__BB0_17;
	ld.global.f32 	%f1022, [%rd18+128];
$L__BB0_17:
	setp.gt.u32 	%p26, %r3, 75;
	st.shared.f32 	[%r7], %f1022;
	bar.sync 	0;
	ld.shared.f32 	%f623, [%r4];
	ld.shared.f32 	%f624, [%r8];
	fma.rn.f32 	%f625, %f623, %f624, %f1008;
	ld.shared.f32 	%f626, [%r4+4];
	ld.shared.f32 	%f627, [%r8+128];
	fma.rn.f32 	%f628, %f626, %f627, %f625;
	ld.shared.f32 	%f629, [%r4+8];
	ld.shared.f32 	%f630, [%r8+256];
	fma.rn.f32 	%f631, %f629, %f630, %f628;
	ld.shared.f32 	%f632, [%r4+12];
	ld.shared.f32 	%f633, [%r8+384];
	fma.rn.f32 	%f634, %f632, %f633, %f631;
	ld.shared.f32 	%f635, [%r4+16];
	ld.shared.f32 	%f636, [%r8+512];
	fma.rn.f32 	%f637, %f635, %f636, %f634;
	ld.shared.f32 	%f638, [%r4+20];
	ld.shared.f32 	%f639, [%r8+640];
	fma.rn.f32 	%f640, %f638, %f639, %f637;
	ld.shared.f32 	%f641, [%r4+24];
	ld.shared.f32 	%f642, [%r8+768];
	fma.rn.f32 	%f643, %f641, %f642, %f640;
	ld.shared.f32 	%f644, [%r4+28];
	ld.shared.f32 	%f645, [%r8+896];
	fma.rn.f32 	%f646, %f644, %f645, %f643;
	ld.shared.f32 	%f647, [%r4+32];
	ld.shared.f32 	%f648, [%r8+1024];
	fma.rn.f32 	%f649, %f647, %f648, %f646;
	ld.shared.f32 	%f650, [%r4+36];
	ld.shared.f32 	%f651, [%r8+1152];
	fma.rn.f32 	%f652, %f650, %f651, %f649;
	ld.shared.f32 	%f653, [%r4+40];
	ld.shared.f32 	%f654, [%r8+1280];
	fma.rn.f32 	%f655, %f653, %f654, %f652;
	ld.shared.f32 	%f656, [%r4+44];
	ld.shared.f32 	%f657, [%r8+1408];
	fma.rn.f32 	%f658, %f656, %f657, %f655;
	ld.shared.f32 	%f659, [%r4+48];
	ld.shared.f32 	%f660, [%r8+1536];
	fma.rn.f32 	%f661, %f659, %f660, %f658;
	ld.shared.f32 	%f662, [%r4+52];
	ld.shared.f32 	%f663, [%r8+1664];
	fma.rn.f32 	%f664, %f662, %f663, %f661;
	ld.shared.f32 	%f665, [%r4+56];
	ld.shared.f32 	%f666, [%r8+1792];
	fma.rn.f32 	%f667, %f665, %f666, %f664;
	ld.shared.f32 	%f668, [%r4+60];
	ld.shared.f32 	%f669, [%r8+1920];
	fma.rn.f32 	%f670, %f668, %f669, %f667;
	ld.shared.f32 	%f671, [%r4+64];
	ld.shared.f32 	%f672, [%r8+2048];
	fma.rn.f32 	%f673, %f671, %f672, %f670;
	ld.shared.f32 	%f674, [%r4+68];
	ld.shared.f32 	%f675, [%r8+2176];
	fma.rn.f32 	%f676, %f674, %f675, %f673;
	ld.shared.f32 	%f677, [%r4+72];
	ld.shared.f32 	%f678, [%r8+2304];
	fma.rn.f32 	%f679, %f677, %f678, %f676;
	ld.shared.f32 	%f680, [%r4+76];
	ld.shared.f32 	%f681, [%r8+2432];
	fma.rn.f32 	%f682, %f680, %f681, %f679;
	ld.shared.f32 	%f683, [%r4+80];
	ld.shared.f32 	%f684, [%r8+2560];
	fma.rn.f32 	%f685, %f683, %f684, %f682;
	ld.shared.f32 	%f686, [%r4+84];
	ld.shared.f32 	%f687, [%r8+2688];
	fma.rn.f32 	%f688, %f686, %f687, %f685;
	ld.shared.f32 	%f689, [%r4+88];
	ld.shared.f32 	%f690, [%r8+2816];
	fma.rn.f32 	%f691, %f689, %f690, %f688;
	ld.shared.f32 	%f692, [%r4+92];
	ld.shared.f32 	%f693, [%r8+2944];
	fma.rn.f32 	%f694, %f692, %f693, %f691;
	ld.shared.f32 	%f695, [%r4+96];
	ld.shared.f32 	%f696, [%r8+3072];
	fma.rn.f32 	%f697, %f695, %f696, %f694;
	ld.shared.f32 	%f698, [%r4+100];
	ld.shared.f32 	%f699, [%r8+3200];
	fma.rn.f32 	%f700, %f698, %f699, %f697;
	ld.shared.f32 	%f701, [%r4+104];
	ld.shared.f32 	%f702, [%r8+3328];
	fma.rn.f32 	%f703, %f701, %f702, %f700;
	ld.shared.f32 	%f704, [%r4+108];
	ld.shared.f32 	%f705, [%r8+3456];
	fma.rn.f32 	%f706, %f704, %f705, %f703;
	ld.shared.f32 	%f707, [%r4+112];
	ld.shared.f32 	%f708, [%r8+3584];
	fma.rn.f32 	%f709, %f707, %f708, %f706;
	ld.shared.f32 	%f710, [%r4+116];
	ld.shared.f32 	%f711, [%r8+3712];
	fma.rn.f32 	%f712, %f710, %f711, %f709;
	ld.shared.f32 	%f713, [%r4+120];
	ld.shared.f32 	%f714, [%r8+3840];
	fma.rn.f32 	%f715, %f713, %f714, %f712;
	ld.shared.f32 	%f716, [%r4+124];
	ld.shared.f32 	%f717, [%r8+3968];
	fma.rn.f32 	%f1008, %f716, %f717, %f715;
	bar.sync 	0;
	mov.f32 	%f1023, 0f00000000;
	or.pred  	%p27, %p5, %p26;
	@%p27 bra 	$L__BB0_19;
	ld.global.f32 	%f1023, [%rd18+256];
$L__BB0_19:
	setp.gt.u32 	%p29, %r3, 43;
	st.shared.f32 	[%r7], %f1023;
	bar.sync 	0;
	ld.shared.f32 	%f719, [%r4];
	ld.shared.f32 	%f720, [%r8];
	fma.rn.f32 	%f721, %f719, %f720, %f1007;
	ld.shared.f32 	%f722, [%r4+4];
	ld.shared.f32 	%f723, [%r8+128];
	fma.rn.f32 	%f724, %f722, %f723, %f721;
	ld.shared.f32 	%f725, [%r4+8];
	ld.shared.f32 	%f726, [%r8+256];
	fma.rn.f32 	%f727, %f725, %f726, %f724;
	ld.shared.f32 	%f728, [%r4+12];
	ld.shared.f32 	%f729, [%r8+384];
	fma.rn.f32 	%f730, %f728, %f729, %f727;
	ld.shared.f32 	%f731, [%r4+16];
	ld.shared.f32 	%f732, [%r8+512];
	fma.rn.f32 	%f733, %f731, %f732, %f730;
	ld.shared.f32 	%f734, [%r4+20];
	ld.shared.f32 	%f735, [%r8+640];
	fma.rn.f32 	%f736, %f734, %f735, %f733;
	ld.shared.f32 	%f737, [%r4+24];
	ld.shared.f32 	%f738, [%r8+768];
	fma.rn.f32 	%f739, %f737, %f738, %f736;
	ld.shared.f32 	%f740, [%r4+28];
	ld.shared.f32 	%f741, [%r8+896];
	fma.rn.f32 	%f742, %f740, %f741, %f739;
	ld.shared.f32 	%f743, [%r4+32];
	ld.shared.f32 	%f744, [%r8+1024];
	fma.rn.f32 	%f745, %f743, %f744, %f742;
	ld.shared.f32 	%f746, [%r4+36];
	ld.shared.f32 	%f747, [%r8+1152];
	fma.rn.f32 	%f748, %f746, %f747, %f745;
	ld.shared.f32 	%f749, [%r4+40];
	ld.shared.f32 	%f750, [%r8+1280];
	fma.rn.f32 	%f751, %f749, %f750, %f748;
	ld.shared.f32 	%f752, [%r4+44];
	ld.shared.f32 	%f753, [%r8+1408];
	fma.rn.f32 	%f754, %f752, %f753, %f751;
	ld.shared.f32 	%f755, [%r4+48];
	ld.shared.f32 	%f756, [%r8+1536];
	fma.rn.f32 	%f757, %f755, %f756, %f754;
	ld.shared.f32 	%f758, [%r4+52];
	ld.shared.f32 	%f759, [%r8+1664];
	fma.rn.f32 	%f760, %f758, %f759, %f757;
	ld.shared.f32 	%f761, [%r4+56];
	ld.shared.f32 	%f762, [%r8+1792];
	fma.rn.f32 	%f763, %f761, %f762, %f760;
	ld.shared.f32 	%f764, [%r4+60];
	ld.shared.f32 	%f765, [%r8+1920];
	fma.rn.f32 	%f766, %f764, %f765, %f763;
	ld.shared.f32 	%f767, [%r4+64];
	ld.shared.f32 	%f768, [%r8+2048];
	fma.rn.f32 	%f769, %f767, %f768, %f766;
	ld.shared.f32 	%f770, [%r4+68];
	ld.shared.f32 	%f771, [%r8+2176];
	fma.rn.f32 	%f772, %f770, %f771, %f769;
	ld.shared.f32 	%f773, [%r4+72];
	ld.shared.f32 	%f774, [%r8+2304];
	fma.rn.f32 	%f775, %f773, %f774, %f772;
	ld.shared.f32 	%f776, [%r4+76];
	ld.shared.f32 	%f777, [%r8+2432];
	fma.rn.f32 	%f778, %f776, %f777, %f775;
	ld.shared.f32 	%f779, [%r4+80];
	ld.shared.f32 	%f780, [%r8+2560];
	fma.rn.f32 	%f781, %f779, %f780, %f778;
	ld.shared.f32 	%f782, [%r4+84];
	ld.shared.f32 	%f783, [%r8+2688];
	fma.rn.f32 	%f784, %f782, %f783, %f781;
	ld.shared.f32 	%f785, [%r4+88];
	ld.shared.f32 	%f786, [%r8+2816];
	fma.rn.f32 	%f787, %f785, %f786, %f784;
	ld.shared.f32 	%f788, [%r4+92];
	ld.shared.f32 	%f789, [%r8+2944];
	fma.rn.f32 	%f790, %f788, %f789, %f787;
	ld.shared.f32 	%f791, [%r4+96];
	ld.shared.f32 	%f792, [%r8+3072];
	fma.rn.f32 	%f793, %f791, %f792, %f790;
	ld.shared.f32 	%f794, [%r4+100];
	ld.shared.f32 	%f795, [%r8+3200];
	fma.rn.f32 	%f796, %f794, %f795, %f793;
	ld.shared.f32 	%f797, [%r4+104];
	ld.shared.f32 	%f798, [%r8+3328];
	fma.rn.f32 	%f799, %f797, %f798, %f796;
	ld.shared.f32 	%f800, [%r4+108];
	ld.shared.f32 	%f801, [%r8+3456];
	fma.rn.f32 	%f802, %f800, %f801, %f799;
	ld.shared.f32 	%f803, [%r4+112];
	ld.shared.f32 	%f804, [%r8+3584];
	fma.rn.f32 	%f805, %f803, %f804, %f802;
	ld.shared.f32 	%f806, [%r4+116];
	ld.shared.f32 	%f807, [%r8+3712];
	fma.rn.f32 	%f808, %f806, %f807, %f805;
	ld.shared.f32 	%f809, [%r4+120];
	ld.shared.f32 	%f810, [%r8+3840];
	fma.rn.f32 	%f811, %f809, %f810, %f808;
	ld.shared.f32 	%f812, [%r4+124];
	ld.shared.f32 	%f813, [%r8+3968];
	fma.rn.f32 	%f1007, %f812, %f813, %f811;
	bar.sync 	0;
	mov.f32 	%f1024, 0f00000000;
	or.pred  	%p30, %p5, %p29;
	@%p30 bra 	$L__BB0_21;
	ld.global.f32 	%f1024, [%rd18+384];
$L__BB0_21:
	setp.gt.u32 	%p32, %r3, 11;
	st.shared.f32 	[%r7], %f1024;
	bar.sync 	0;
	ld.shared.f32 	%f815, [%r4];
	ld.shared.f32 	%f816, [%r8];
	fma.rn.f32 	%f817, %f815, %f816, %f1006;
	ld.shared.f32 	%f818, [%r4+4];
	ld.shared.f32 	%f819, [%r8+128];
	fma.rn.f32 	%f820, %f818, %f819, %f817;
	ld.shared.f32 	%f821, [%r4+8];
	ld.shared.f32 	%f822, [%r8+256];
	fma.rn.f32 	%f823, %f821, %f822, %f820;
	ld.shared.f32 	%f824, [%r4+12];
	ld.shared.f32 	%f825, [%r8+384];
	fma.rn.f32 	%f826, %f824, %f825, %f823;
	ld.shared.f32 	%f827, [%r4+16];
	ld.shared.f32 	%f828, [%r8+512];
	fma.rn.f32 	%f829, %f827, %f828, %f826;
	ld.shared.f32 	%f830, [%r4+20];
	ld.shared.f32 	%f831, [%r8+640];
	fma.rn.f32 	%f832, %f830, %f831, %f829;
	ld.shared.f32 	%f833, [%r4+24];
	ld.shared.f32 	%f834, [%r8+768];
	fma.rn.f32 	%f835, %f833, %f834, %f832;
	ld.shared.f32 	%f836, [%r4+28];
	ld.shared.f32 	%f837, [%r8+896];
	fma.rn.f32 	%f838, %f836, %f837, %f835;
	ld.shared.f32 	%f839, [%r4+32];
	ld.shared.f32 	%f840, [%r8+1024];
	fma.rn.f32 	%f841, %f839, %f840, %f838;
	ld.shared.f32 	%f842, [%r4+36];
	ld.shared.f32 	%f843, [%r8+1152];
	fma.rn.f32 	%f844, %f842, %f843, %f841;
	ld.shared.f32 	%f845, [%r4+40];
	ld.shared.f32 	%f846, [%r8+1280];
	fma.rn.f32 	%f847, %f845, %f846, %f844;
	ld.shared.f32 	%f848, [%r4+44];
	ld.shared.f32 	%f849, [%r8+1408];
	fma.rn.f32 	%f850, %f848, %f849, %f847;
	ld.shared.f32 	%f851, [%r4+48];
	ld.shared.f32 	%f852, [%r8+1536];
	fma.rn.f32 	%f853, %f851, %f852, %f850;
	ld.shared.f32 	%f854, [%r4+52];
	ld.shared.f32 	%f855, [%r8+1664];
	fma.rn.f32 	%f856, %f854, %f855, %f853;
	ld.shared.f32 	%f857, [%r4+56];
	ld.shared.f32 	%f858, [%r8+1792];
	fma.rn.f32 	%f859, %f857, %f858, %f856;
	ld.shared.f32 	%f860, [%r4+60];
	ld.shared.f32 	%f861, [%r8+1920];
	fma.rn.f32 	%f862, %f860, %f861, %f859;
	ld.shared.f32 	%f863, [%r4+64];
	ld.shared.f32 	%f864, [%r8+2048];
	fma.rn.f32 	%f865, %f863, %f864, %f862;
	ld.shared.f32 	%f866, [%r4+68];
	ld.shared.f32 	%f867, [%r8+2176];
	fma.rn.f32 	%f868, %f866, %f867, %f865;
	ld.shared.f32 	%f869, [%r4+72];
	ld.shared.f32 	%f870, [%r8+2304];
	fma.rn.f32 	%f871, %f869, %f870, %f868;
	ld.shared.f32 	%f872, [%r4+76];
	ld.shared.f32 	%f873, [%r8+2432];
	fma.rn.f32 	%f874, %f872, %f873, %f871;
	ld.shared.f32 	%f875, [%r4+80];
	ld.shared.f32 	%f876, [%r8+2560];
	fma.rn.f32 	%f877, %f875, %f876, %f874;
	ld.shared.f32 	%f878, [%r4+84];
	ld.shared.f32 	%f879, [%r8+2688];
	fma.rn.f32 	%f880, %f878, %f879, %f877;
	ld.shared.f32 	%f881, [%r4+88];
	ld.shared.f32 	%f882, [%r8+2816];
	fma.rn.f32 	%f883, %f881, %f882, %f880;
	ld.shared.f32 	%f884, [%r4+92];
	ld.shared.f32 	%f885, [%r8+2944];
	fma.rn.f32 	%f886, %f884, %f885, %f883;
	ld.shared.f32 	%f887, [%r4+96];
	ld.shared.f32 	%f888, [%r8+3072];
	fma.rn.f32 	%f889, %f887, %f888, %f886;
	ld.shared.f32 	%f890, [%r4+100];
	ld.shared.f32 	%f891, [%r8+3200];
	fma.rn.f32 	%f892, %f890, %f891, %f889;
	ld.shared.f32 	%f893, [%r4+104];
	ld.shared.f32 	%f894, [%r8+3328];
	fma.rn.f32 	%f895, %f893, %f894, %f892;
	ld.shared.f32 	%f896, [%r4+108];
	ld.shared.f32 	%f897, [%r8+3456];
	fma.rn.f32 	%f898, %f896, %f897, %f895;
	ld.shared.f32 	%f899, [%r4+112];
	ld.shared.f32 	%f900, [%r8+3584];
	fma.rn.f32 	%f901, %f899, %f900, %f898;
	ld.shared.f32 	%f902, [%r4+116];
	ld.shared.f32 	%f903, [%r8+3712];
	fma.rn.f32 	%f904, %f902, %f903, %f901;
	ld.shared.f32 	%f905, [%r4+120];
	ld.shared.f32 	%f906, [%r8+3840];
	fma.rn.f32 	%f907, %f905, %f906, %f904;
	ld.shared.f32 	%f908, [%r4+124];
	ld.shared.f32 	%f909, [%r8+3968];
	fma.rn.f32 	%f1006, %f908, %f909, %f907;
	bar.sync 	0;
	mov.f32 	%f1025, 0f00000000;
	or.pred  	%p33, %p5, %p32;
	@%p33 bra 	$L__BB0_23;
	ld.global.f32 	%f1025, [%rd18+512];
$L__BB0_23:
	st.shared.f32 	[%r7], %f1025;
	bar.sync 	0;
	ld.shared.f32 	%f910, [%r4];
	ld.shared.f32 	%f911, [%r8];
	fma.rn.f32 	%f912, %f910, %f911, %f1005;
	ld.shared.f32 	%f913, [%r4+4];
	ld.shared.f32 	%f914, [%r8+128];
	fma.rn.f32 	%f915, %f913, %f914, %f912;
	ld.shared.f32 	%f916, [%r4+8];
	ld.shared.f32 	%f917, [%r8+256];
	fma.rn.f32 	%f918, %f916, %f917, %f915;
	ld.shared.f32 	%f919, [%r4+12];
	ld.shared.f32 	%f920, [%r8+384];
	fma.rn.f32 	%f921, %f919, %f920, %f918;
	ld.shared.f32 	%f922, [%r4+16];
	ld.shared.f32 	%f923, [%r8+512];
	fma.rn.f32 	%f924, %f922, %f923, %f921;
	ld.shared.f32 	%f925, [%r4+20];
	ld.shared.f32 	%f926, [%r8+640];
	fma.rn.f32 	%f927, %f925, %f926, %f924;
	ld.shared.f32 	%f928, [%r4+24];
	ld.shared.f32 	%f929, [%r8+768];
	fma.rn.f32 	%f930, %f928, %f929, %f927;
	ld.shared.f32 	%f931, [%r4+28];
	ld.shared.f32 	%f932, [%r8+896];
	fma.rn.f32 	%f933, %f931, %f932, %f930;
	ld.shared.f32 	%f934, [%r4+32];
	ld.shared.f32 	%f935, [%r8+1024];
	fma.rn.f32 	%f936, %f934, %f935, %f933;
	ld.shared.f32 	%f937, [%r4+36];
	ld.shared.f32 	%f938, [%r8+1152];
	fma.rn.f32 	%f939, %f937, %f938, %f936;
	ld.shared.f32 	%f940, [%r4+40];
	ld.shared.f32 	%f941, [%r8+1280];
	fma.rn.f32 	%f942, %f940, %f941, %f939;
	ld.shared.f32 	%f943, [%r4+44];
	ld.shared.f32 	%f944, [%r8+1408];
	fma.rn.f32 	%f945, %f943, %f944, %f942;
	ld.shared.f32 	%f946, [%r4+48];
	ld.shared.f32 	%f947, [%r8+1536];
	fma.rn.f32 	%f948, %f946, %f947, %f945;
	ld.shared.f32 	%f949, [%r4+52];
	ld.shared.f32 	%f950, [%r8+1664];
	fma.rn.f32 	%f951, %f949, %f950, %f948;
	ld.shared.f32 	%f952, [%r4+56];
	ld.shared.f32 	%f953, [%r8+1792];
	fma.rn.f32 	%f954, %f952, %f953, %f951;
	ld.shared.f32 	%f955, [%r4+60];
	ld.shared.f32 	%f956, [%r8+1920];
	fma.rn.f32 	%f957, %f955, %f956, %f954;
	ld.shared.f32 	%f958, [%r4+64];
	ld.shared.f32 	%f959, [%r8+2048];
	fma.rn.f32 	%f960, %f958, %f959, %f957;
	ld.shared.f32 	%f961, [%r4+68];
	ld.shared.f32 	%f962, [%r8+2176];
	fma.rn.f32 	%f963, %f961, %f962, %f960;
	ld.shared.f32 	%f964, [%r4+72];
	ld.shared.f32 	%f965, [%r8+2304];
	fma.rn.f32 	%f966, %f964, %f965, %f963;
	ld.shared.f32 	%f967, [%r4+76];
	ld.shared.f32 	%f968, [%r8+2432];
	fma.rn.f32 	%f969, %f967, %f968, %f966;
	ld.shared.f32 	%f970, [%r4+80];
	ld.shared.f32 	%f971, [%r8+2560];
	fma.rn.f32 	%f972, %f970, %f971, %f969;
	ld.shared.f32 	%f973, [%r4+84];
	ld.shared.f32 	%f974, [%r8+2688];
	fma.rn.f32 	%f975, %f973, %f974, %f972;
	ld.shared.f32 	%f976, [%r4+88];
	ld.shared.f32 	%f977, [%r8+2816];
	fma.rn.f32 	%f978, %f976, %f977, %f975;
	ld.shared.f32 	%f979, [%r4+92];
	ld.shared.f32 	%f980, [%r8+2944];
	fma.rn.f32 	%f981, %f979, %f980, %f978;
	ld.shared.f32 	%f982, [%r4+96];
	ld.shared.f32 	%f983, [%r8+3072];
	fma.rn.f32 	%f984, %f982, %f983, %f981;
	ld.shared.f32 	%f985, [%r4+100];
	ld.shared.f32 	%f986, [%r8+3200];
	fma.rn.f32 	%f987, %f985, %f986, %f984;
	ld.shared.f32 	%f988, [%r4+104];
	ld.shared.f32 	%f989, [%r8+3328];
	fma.rn.f32 	%f990, %f988, %f989, %f987;
	ld.shared.f32 	%f991, [%r4+108];
	ld.shared.f32 	%f992, [%r8+3456];
	fma.rn.f32 	%f993, %f991, %f992, %f990;
	ld.shared.f32 	%f994, [%r4+112];
	ld.shared.f32 	%f995, [%r8+3584];
	fma.rn.f32 	%f996, %f994, %f995, %f993;
	ld.shared.f32 	%f997, [%r4+116];
	ld.shared.f32 	%f998, [%r8+3712];
	fma.rn.f32 	%f999, %f997, %f998, %f996;
	ld.shared.f32 	%f1000, [%r4+120];
	ld.shared.f32 	%f1001, [%r8+3840];
	fma.rn.f32 	%f1002, %f1000, %f1001, %f999;
	ld.shared.f32 	%f1003, [%r4+124];
	ld.shared.f32 	%f1004, [%r8+3968];
	fma.rn.f32 	%f1005, %f1003, %f1004, %f1002;
	bar.sync 	0;
	add.s32 	%r50, %r50, 1;
	add.s32 	%r49, %r49, 32;
	add.s32 	%r48, %r48, 32;
	add.s32 	%r47, %r47, 32;
	add.s64 	%rd18, %rd18, 38400;
	setp.ne.s32 	%p34, %r50, 7;
	@%p34 bra 	$L__BB0_1;
	setp.gt.u32 	%p35, %r3, 299;
	setp.gt.u32 	%p36, %r2, 99;
	or.pred  	%p37, %p36, %p35;
	@%p37 bra 	$L__BB0_26;
	mad.lo.s32 	%r36, %r2, 100, %r6;
	mul.wide.u32 	%rd15, %r36, 4;
	add.s64 	%rd16, %rd2, %rd15;
	st.global.f32 	[%rd16], %f1014;
$L__BB0_26:
	setp.gt.u32 	%p38, %r3, 267;
	setp.gt.u32 	%p39, %r2, 99;
	mad.lo.s32 	%r38, %r2, 300, %r3;
	mul.wide.u32 	%rd17, %r38, 4;
	add.s64 	%rd6, %rd2, %rd17;
	or.pred  	%p40, %p39, %p38;
	@%p40 bra 	$L__BB0_28;
	st.global.f32 	[%rd6+128], %f1013;
$L__BB0_28:
	setp.gt.u32 	%p41, %r3, 235;
	setp.gt.u32 	%p42, %r2, 99;
	or.pred  	%p43, %p42, %p41;
	@%p43 bra 	$L__BB0_30;
	st.global.f32 	[%rd6+256], %f1012;
$L__BB0_30:
	setp.gt.u32 	%p44, %r3, 203;
	setp.gt.u32 	%p45, %r2, 99;
	or.pred  	%p46, %p45, %p44;
	@%p46 bra 	$L__BB0_32;
	st.global.f32 	[%rd6+384], %f1011;
$L__BB0_32:
	setp.gt.u32 	%p47, %r3, 171;
	setp.gt.u32 	%p48, %r2, 99;
	or.pred  	%p49, %p48, %p47;
	@%p49 bra 	$L__BB0_34;
	st.global.f32 	[%rd6+512], %f1010;
$L__BB0_34:
	setp.gt.u32 	%p50, %r3, 139;
	setp.gt.u32 	%p51, %r2, 99;
	or.pred  	%p52, %p51, %p50;
	@%p52 bra 	$L__BB0_36;
	st.global.f32 	[%rd6+640], %f1009;
$L__BB0_36:
	setp.gt.u32 	%p53, %r3, 107;
	setp.gt.u32 	%p54, %r2, 99;
	or.pred  	%p55, %p54, %p53;
	@%p55 bra 	$L__BB0_38;
	st.global.f32 	[%rd6+768], %f1008;
$L__BB0_38:
	setp.gt.u32 	%p56, %r3, 75;
	setp.gt.u32 	%p57, %r2, 99;
	or.pred  	%p58, %p57, %p56;
	@%p58 bra 	$L__BB0_40;
	st.global.f32 	[%rd6+896], %f1007;
$L__BB0_40:
	setp.gt.u32 	%p59, %r3, 43;
	setp.gt.u32 	%p60, %r2, 99;
	or.pred  	%p61, %p60, %p59;
	@%p61 bra 	$L__BB0_42;
	st.global.f32 	[%rd6+1024], %f1006;
$L__BB0_42:
	setp.gt.u32 	%p62, %r3, 11;
	setp.gt.u32 	%p63, %r2, 99;
	or.pred  	%p64, %p63, %p62;
	@%p64 bra 	$L__BB0_44;
	st.global.f32 	[%rd6+1152], %f1005;
$L__BB0_44:
	ret;

}


// ===== COMPILED SASS (sm_100) =====

	.target	sm_100

	.elftype	@"ET_EXEC"


//--------------------- .note.nv.tkinfo           --------------------------
	.section	.note.nv.tkinfo,"",@"SHT_NOTE"
	.sectionflags	@"SHF_NOTE_NV_TKINFO"
	.tkinfo
        /*0018*/ 	.word	0x00000002
        /*0030*/ 	.string	""
        /*0030*/ 	.string	"ptxas"
        /*0030*/ 	.string	"Cuda compilation tools, release 13.0, V13.0.88"
        /*0030*/ 	.string	"Build cuda_13.0.r13.0/compiler.36424714_0"
        /*0030*/ 	.string	"-arch sm_100 -m 64 "



//--------------------- .note.nv.cuinfo           --------------------------
	.section	.note.nv.cuinfo,"",@"SHT_NOTE"
	.sectionflags	@"SHF_NOTE_NV_CUINFO"
        /*0018*/ 	.short	0x0002
        /*001a*/ 	.short	0x0064
        /*001c*/ 	.short	0x0082
	.zero		2


//--------------------- .nv.info                  --------------------------
	.section	.nv.info,"",@"SHT_CUDA_INFO"
	.align	4


	//----- nvinfo : EIATTR_REGCOUNT
	.align		4
        /*0000*/ 	.byte	0x04, 0x2f
        /*0002*/ 	.short	(.L_1 - .L_0)
	.align		4
.L_0:
        /*0004*/ 	.word	index@(_Z24matMulThreadCoarseKernelPfS_S_)
        /*0008*/ 	.word	0x00000028


	//----- nvinfo : EIATTR_FRAME_SIZE
	.align		4
.L_1:
        /*000c*/ 	.byte	0x04, 0x11
        /*000e*/ 	.short	(.L_3 - .L_2)
	.align		4
.L_2:
        /*0010*/ 	.word	index@(_Z24matMulThreadCoarseKernelPfS_S_)
        /*0014*/ 	.word	0x00000000


	//----- nvinfo : EIATTR_MIN_STACK_SIZE
	.align		4
.L_3:
        /*0018*/ 	.byte	0x04, 0x12
        /*001a*/ 	.short	(.L_5 - .L_4)
	.align		4
.L_4:
        /*001c*/ 	.word	index@(_Z24matMulThreadCoarseKernelPfS_S_)
        /*0020*/ 	.word	0x00000000
.L_5:


//--------------------- .nv.compat                --------------------------
	.section	.nv.compat,"",@"SHT_CUDA_COMPAT_INFO"
	.align	4
        /*0000*/ 	.byte	0x02, 0x09, 0x00, 0x00, 0x02, 0x02, 0x01, 0x00, 0x02, 0x05, 0x05, 0x00, 0x03, 0x07, 0x01, 0x01
        /*0010*/ 	.byte	0x02, 0x03, 0x00, 0x00, 0x02, 0x06, 0x01, 0x00, 0x04, 0x0b, 0x08, 0x00, 0x09, 0x00, 0x00, 0x00
        /*0020*/ 	.byte	0x00, 0x00, 0x00, 0x00


//--------------------- .nv.info._Z24matMulThreadCoarseKernelPfS_S_ --------------------------
	.section	.nv.info._Z24matMulThreadCoarseKernelPfS_S_,"",@"SHT_CUDA_INFO"
	.sectionflags	@""
	.align	4


	//----- nvinfo : EIATTR_CUDA_API_VERSION
	.align		4
        /*0000*/ 	.byte	0x04, 0x37
        /*0002*/ 	.short	(.L_7 - .L_6)
.L_6:
        /*0004*/ 	.word	0x00000082


	//----- nvinfo : EIATTR_KPARAM_INFO
	.align		4
.L_7:
        /*0008*/ 	.byte	0x04, 0x17
        /*000a*/ 	.short	(.L_9 - .L_8)
.L_8:
        /*000c*/ 	.word	0x00000000
        /*0010*/ 	.short	0x0002
        /*0012*/ 	.short	0x0010
        /*0014*/ 	.byte	0x00, 0xf5, 0x21, 0x00


	//----- nvinfo : EIATTR_KPARAM_INFO
	.align		4
.L_9:
        /*0018*/ 	.byte	0x04, 0x17
        /*001a*/ 	.short	(.L_11 - .L_10)
.L_10:
        /*001c*/ 	.word	0x00000000
        /*0020*/ 	.short	0x0001
        /*0022*/ 	.short	0x0008
        /*0024*/ 	.byte	0x00, 0xf5, 0x21, 0x00


	//----- nvinfo : EIATTR_KPARAM_INFO
	.align		4
.L_11:
        /*0028*/ 	.byte	0x04, 0x17
        /*002a*/ 	.short	(.L_13 - .L_12)
.L_12:
        /*002c*/ 	.word	0x00000000
        /*0030*/ 	.short	0x0000
        /*0032*/ 	.short	0x0000
        /*0034*/ 	.byte	0x00, 0xf5, 0x21, 0x00


	//----- nvinfo : EIATTR_SPARSE_MMA_MASK
	.align		4
.L_13:
        /*0038*/ 	.byte	0x03, 0x50
        /*003a*/ 	.short	0x0000


	//----- nvinfo : EIATTR_MAXREG_COUNT
	.align		4
        /*003c*/ 	.byte	0x03, 0x1b
        /*003e*/ 	.short	0x00ff


	//----- nvinfo : EIATTR_NUM_BARRIERS
	.align		4
        /*0040*/ 	.byte	0x02, 0x4c
        /*0042*/ 	.byte	0x01
	.zero		1


	//----- nvinfo : EIATTR_MERCURY_ISA_VERSION
	.align		4
        /*0044*/ 	.byte	0x03, 0x5f
        /*0046*/ 	.short	0x0101


	//----- nvinfo : EIATTR_VRC_CTA_INIT_COUNT
	.align		4
        /*0048*/ 	.byte	0x02, 0x4a
	.zero		1
	.zero		1


	//----- nvinfo : EIATTR_EXIT_INSTR_OFFSETS
	.align		4
        /*004c*/ 	.byte	0x04, 0x1c
        /*004e*/ 	.short	(.L_15 - .L_14)


	//   ....[0]....
.L_14:
        /*0050*/ 	.word	0x000035d0


	//   ....[1]....
        /*0054*/ 	.word	0x000035f0


	//----- nvinfo : EIATTR_CBANK_PARAM_SIZE
	.align		4
.L_15:
        /*0058*/ 	.byte	0x03, 0x19
        /*005a*/ 	.short	0x0018


	//----- nvinfo : EIATTR_PARAM_CBANK
	.align		4
        /*005c*/ 	.byte	0x04, 0x0a
        /*005e*/ 	.short	(.L_17 - .L_16)
	.align		4
.L_16:
        /*0060*/ 	.word	index@(.nv.constant0._Z24matMulThreadCoarseKernelPfS_S_)
        /*0064*/ 	.short	0x0380
        /*0066*/ 	.short	0x0018


	//----- nvinfo : EIATTR_SW_WAR
	.align		4
.L_17:
        /*0068*/ 	.byte	0x04, 0x36
        /*006a*/ 	.short	(.L_19 - .L_18)
.L_18:
        /*006c*/ 	.word	0x00000008
.L_19:


//--------------------- .nv.callgraph             --------------------------
	.section	.nv.callgraph,"",@"SHT_CUDA_CALLGRAPH"
	.align	4
	.sectionentsize	8
	.align		4
        /*0000*/ 	.word	0x00000000
	.align		4
        /*0004*/ 	.word	0xffffffff
	.align		4
        /*0008*/ 	.word	0x00000000
	.align		4
        /*000c*/ 	.word	0xfffffffe
	.align		4
        /*0010*/ 	.word	0x00000000
	.align		4
        /*0014*/ 	.word	0xfffffffd
	.align		4
        /*0018*/ 	.word	0x00000000
	.align		4
        /*001c*/ 	.word	0xfffffffc


//--------------------- .text._Z24matMulThreadCoarseKernelPfS_S_ --------------------------
	.section	.text._Z24matMulThreadCoarseKernelPfS_S_,"ax",@progbits
	.align	128
        .global         _Z24matMulThreadCoarseKernelPfS_S_
        .type           _Z24matMulThreadCoarseKernelPfS_S_,@function
        .size           _Z24matMulThreadCoarseKernelPfS_S_,(.L_x_2 - _Z24matMulThreadCoarseKernelPfS_S_)
        .other          _Z24matMulThreadCoarseKernelPfS_S_,@"STO_CUDA_ENTRY STV_DEFAULT"
_Z24matMulThreadCoarseKernelPfS_S_:
.text._Z24matMulThreadCoarseKernelPfS_S_:
[----:B------:R-:W-:Y:S01]  /*0000*/  LDC R1, c[0x0][0x37c] ;  /* 0x0000df00ff017b82 */ /* 0x000fe20000000800 */
[----:B------:R-:W0:Y:S07]  /*0010*/  S2R R4, SR_TID.Y ;  /* 0x0000000000047919 */ /* 0x000e2e0000002200 */
[----:B------:R-:W1:Y:S01]  /*0020*/  LDC.64 R6, c[0x0][0x388] ;  /* 0x0000e200ff067b82 */ /* 0x000e620000000a00 */
[----:B------:R-:W-:Y:S01]  /*0030*/  UMOV UR4, 0x400 ;  /* 0x0000040000047882 */ /* 0x000fe20000000000 */
[----:B------:R-:W-:Y:S01]  /*0040*/  HFMA2 R23, -RZ, RZ, 0, 0 ;  /* 0x00000000ff177431 */ /* 0x000fe200000001ff */
[----:B------:R-:W0:Y:S01]  /*0050*/  S2R R2, SR_TID.X ;  /* 0x0000000000027919 */ /* 0x000e220000002100 */
[----:B------:R-:W-:Y:S01]  /*0060*/  UIADD3 UR5, UPT, UPT, UR4, 0x1000, URZ ;  /* 0x0000100004057890 */ /* 0x000fe2000fffe0ff */
[----:B------:R-:W-:-:S02]  /*0070*/  CS2R R20, SRZ ;  /* 0x0000000000147805 */ /* 0x000fc4000001ff00 */
[----:B------:R-:W-:Y:S02]  /*0080*/  CS2R R30, SRZ ;  /* 0x00000000001e7805 */ /* 0x000fe4000001ff00 */
[----:B------:R-:W-:Y:S01]  /*0090*/  CS2R R32, SRZ ;  /* 0x0000000000207805 */ /* 0x000fe2000001ff00 */
[----:B------:R-:W2:Y:S01]  /*00a0*/  S2UR UR6, SR_CgaCtaId ;  /* 0x00000000000679c3 */ /* 0x000ea20000008800 */
[----:B------:R-:W-:Y:S02]  /*00b0*/  CS2R R28, SRZ ;  /* 0x00000000001c7805 */ /* 0x000fe4000001ff00 */
[----:B------:R-:W-:Y:S01]  /*00c0*/  MOV R27, RZ ;  /* 0x000000ff001b7202 */ /* 0x000fe20000000f00 */
[----:B------:R-:W3:Y:S04]  /*00d0*/  LDCU.64 UR8, c[0x0][0x358] ;  /* 0x00006b00ff0877ac */ /* 0x000ee80008000a00 */
[----:B------:R-:W4:Y:S08]  /*00e0*/  S2UR UR7, SR_CTAID.Y ;  /* 0x00000000000779c3 */ /* 0x000f300000002600 */
[----:B------:R-:W4:Y:S01]  /*00f0*/  LDC R5, c[0x0][0x364] ;  /* 0x0000d900ff057b82 */ /* 0x000f220000000800 */
[----:B--2---:R-:W-:-:S02]  /*0100*/  ULEA UR4, UR6, UR4, 0x18 ;  /* 0x0000000406047291 */ /* 0x004fc4000f8ec0ff */
[----:B------:R-:W-:Y:S01]  /*0110*/  ULEA UR5, UR6, UR5, 0x18 ;  /* 0x0000000506057291 */ /* 0x000fe2000f8ec0ff */
[----:B0-----:R-:W-:-:S03]  /*0120*/  IMAD R3, R4, 0x12c, R2 ;  /* 0x0000012c04037824 */ /* 0x001fc600078e0202 */
[----:B------:R-:W-:Y:S01]  /*0130*/  LEA R25, R4, UR4, 0x7 ;  /* 0x0000000404197c11 */ /* 0x000fe2000f8e38ff */
[----:B-1----:R-:W-:Y:S01]  /*0140*/  IMAD.WIDE.U32 R6, R3, 0x4, R6 ;  /* 0x0000000403067825 */ /* 0x002fe200078e0006 */
[----:B------:R-:W-:Y:S01]  /*0150*/  MOV R3, R2 ;  /* 0x0000000200037202 */ /* 0x000fe20000000f00 */
[----:B------:R-:W-:Y:S01]  /*0160*/  UMOV UR4, URZ ;  /* 0x000000ff00047c82 */ /* 0x000fe20008000000 */
[----:B------:R-:W-:Y:S02]  /*0170*/  LEA R24, R2, R25, 0x2 ;  /* 0x0000001902187211 */ /* 0x000fe400078e10ff */
[----:B------:R-:W-:Y:S02]  /*0180*/  IADD3 R34, P0, PT, R6, 0x280, RZ ;  /* 0x0000028006227810 */ /* 0x000fe40007f1e0ff */
[----:B------:R-:W-:Y:S01]  /*0190*/  LEA R6, R2, UR5, 0x2 ;  /* 0x0000000502067c11 */ /* 0x000fe2000f8e10ff */
[----:B----4-:R-:W-:Y:S01]  /*01a0*/  IMAD R26, R5, UR7, R4 ;  /* 0x00000007051a7c24 */ /* 0x010fe2000f8e0204 */
[----:B------:R-:W-:-:S02]  /*01b0*/  IADD3.X R35, PT, PT, RZ, R7, RZ, P0, !PT ;  /* 0x00000007ff237210 */ /* 0x000fc400007fe4ff */
[----:B------:R-:W-:Y:S01]  /*01c0*/  LEA R5, R4, R6, 0x7 ;  /* 0x0000000604057211 */ /* 0x000fe200078e38ff */
[----:B------:R-:W-:-:S05]  /*01d0*/  IMAD R7, R26, 0xc8, R2 ;  /* 0x000000c81a077824 */ /* 0x000fca00078e0202 */
[----:B---3--:R-:W-:-:S07]  /*01e0*/  MOV R0, R7 ;  /* 0x0000000700007202 */ /* 0x008fce0000000f00 */
.L_x_0:
[----:B------:R-:W-:Y:S02]  /*01f0*/  ISETP.GT.U32.AND P0, PT, R3, 0xc7, PT ;  /* 0x000000c70300780c */ /* 0x000fe40003f04070 */
[----:B------:R-:W-:Y:S02]  /*0200*/  MOV R37, RZ ;  /* 0x000000ff00257202 */ /* 0x000fe40000000f00 */
[----:B------:R-:W-:Y:S02]  /*0210*/  ISETP.GT.U32.OR P1, PT, R26, 0x63, P0 ;  /* 0x000000631a00780c */ /* 0x000fe40000724470 */
[----:B------:R-:W-:Y:S02]  /*0220*/  ISETP.GT.U32.AND P0, PT, R4, 0xc7, PT ;  /* 0x000000c70400780c */ /* 0x000fe40003f04070 */
[----:B------:R-:W-:Y:S02]  /*0230*/  MOV R16, RZ ;  /* 0x000000ff00107202 */ /* 0x000fe40000000f00 */
[----:B------:R-:W-:-:S07]  /*0240*/  ISETP.GT.U32.OR P2, PT, R2, 0x12b, P0 ;  /* 0x0000012b0200780c */ /* 0x000fce0000744470 */
[----:B------:R-:W0:Y:S06]  /*0250*/  @!P1 LDC.64 R8, c[0x0][0x380] ;  /* 0x0000e000ff089b82 */ /* 0x000e2c0000000a00 */
[----:B------:R-:W2:Y:S01]  /*0260*/  @!P2 LDG.E R16, desc[UR8][R34.64+-0x280] ;  /* 0xfffd80082210a981 */ /* 0x000ea2000c1e1900 */
[----:B0-----:R-:W-:-:S05]  /*0270*/  @!P1 IMAD.WIDE.U32 R8, R0, 0x4, R8 ;  /* 0x0000000400089825 */ /* 0x001fca00078e0008 */
[----:B------:R-:W3:Y:S04]  /*0280*/  @!P1 LDG.E R37, desc[UR8][R8.64] ;  /* 0x0000000808259981 */ /* 0x000ee8000c1e1900 */
[----:B---3--:R-:W-:Y:S04]  /*0290*/  STS [R24], R37 ;  /* 0x0000002518007388 */ /* 0x008fe80000000800 */
[----:B--2---:R-:W-:Y:S01]  /*02a0*/  STS [R5], R16 ;  /* 0x0000001005007388 */ /* 0x004fe20000000800 */
[----:B------:R-:W-:Y:S06]  /*02b0*/  BAR.SYNC.DEFER_BLOCKING 0x0 ;  /* 0x0000000000007b1d */ /* 0x000fec0000010000 */
[----:B------:R-:W-:Y:S04]  /*02c0*/  LDS R10, [R6] ;  /* 0x00000000060a7984 */ /* 0x000fe80000000800 */
[----:B------:R-:W0:Y:S04]  /*02d0*/  LDS.128 R12, [R25] ;  /* 0x00000000190c7984 */ /* 0x000e280000000c00 */
[----:B------:R-:W1:Y:S04]  /*02e0*/  LDS R22, [R6+0x80] ;  /* 0x0000800006167984 */ /* 0x000e680000000800 */
[----:B------:R-:W2:Y:S04]  /*02f0*/  LDS R17, [R6+0x100] ;  /* 0x0001000006117984 */ /* 0x000ea80000000800 */
[----:B------:R-:W3:Y:S04]  /*0300*/  LDS R18, [R6+0x180] ;  /* 0x0001800006127984 */ /* 0x000ee80000000800 */
[----:B------:R-:W-:Y:S04]  /*0310*/  LDS R19, [R6+0x200] ;  /* 0x0002000006137984 */ /* 0x000fe80000000800 */
[----:B------:R-:W-:Y:S01]  /*0320*/  LDS R16, [R6+0x280] ;  /* 0x0002800006107984 */ /* 0x000fe20000000800 */
[----:B0-----:R-:W-:-:S03]  /*0330*/  FFMA R12, R12, R10, R27 ;  /* 0x0000000a0c0c7223 */ /* 0x001fc6000000001b */
[----:B------:R-:W0:Y:S01]  /*0340*/  LDS.128 R8, [R25+0x10] ;  /* 0x0000100019087984 */ /* 0x000e220000000c00 */
[----:B-1----:R-:W-:-:S04]  /*0350*/  FFMA R12, R22, R13, R12 ;  /* 0x0000000d160c7223 */ /* 0x002fc8000000000c */
[----:B--2---:R-:W-:Y:S02]  /*0360*/  FFMA R13, R17, R14, R12 ;  /* 0x0000000e110d7223 */ /* 0x004fe4000000000c */
[----:B------:R-:W1:Y:S02]  /*0370*/  LDS R17, [R6+0x300] ;  /* 0x0003000006117984 */ /* 0x000e640000000800 */
[----:B---3--:R-:W-:Y:S02]  /*0380*/  FFMA R13, R18, R15, R13 ;  /* 0x0000000f120d7223 */ /* 0x008fe4000000000d */
[----:B------:R-:W2:Y:S02]  /*0390*/  LDS R18, [R6+0x380] ;  /* 0x0003800006127984 */ /* 0x000ea40000000800 */
[----:B0-----:R-:W-:Y:S02]  /*03a0*/  FFMA R27, R8, R19, R13 ;  /* 0x00000013081b7223 */ /* 0x001fe4000000000d */
[----:B------:R-:W-:Y:S04]  /*03b0*/  LDS R19, [R6+0x400] ;  /* 0x0004000006137984 */ /* 0x000fe80000000800 */
[----:B------:R-:W0:Y:S01]  /*03c0*/  LDS.128 R12, [R25+0x20] ;  /* 0x00002000190c7984 */ /* 0x000e220000000c00 */
[----:B------:R-:W-:-:S03]  /*03d0*/  FFMA R8, R16, R9, R27 ;  /* 0x0000000910087223 */ /* 0x000fc6000000001b */
[----:B------:R-:W3:Y:S01]  /*03e0*/  LDS R16, [R6+0x480] ;  /* 0x0004800006107984 */ /* 0x000ee20000000800 */
[----:B-1----:R-:W-:-:S03]  /*03f0*/  FFMA R9, R17, R10, R8 ;  /* 0x0000000a11097223 */ /* 0x002fc60000000008 */
[----:B------:R-:W1:Y:S01]  /*0400*/  LDS R17, [R6+0x500] ;  /* 0x0005000006117984 */ /* 0x000e620000000800 */
[----:B--2---:R-:W-:-:S03]  /*0410*/  FFMA R9, R18, R11, R9 ;  /* 0x0000000b12097223 */ /* 0x004fc60000000009 */
[----:B------:R-:W2:Y:S01]  /*0420*/  LDS R18, [R6+0x580] ;  /* 0x0005800006127984 */ /* 0x000ea20000000800 */
[----:B0-----:R-:W-:-:S03]  /*0430*/  FFMA R27, R12, R19, R9 ;  /* 0x000000130c1b7223 */ /* 0x001fc60000000009 */
[----:B------:R-:W-:Y:S04]  /*0440*/  LDS R19, [R6+0x600] ;  /* 0x0006000006137984 */ /* 0x000fe80000000800 */
[----:B------:R-:W0:Y:S01]  /*0450*/  LDS.128 R8, [R25+0x30] ;  /* 0x0000300019087984 */ /* 0x000e220000000c00 */
[----:B---3--:R-:W-:-:S03]  /*0460*/  FFMA R12, R16, R13, R27 ;  /* 0x0000000d100c7223 */ /* 0x008fc6000000001b */
        /* <DEDUP_REMOVED lines=16> */
[----:B------:R-:W0:Y:S04]  /*0570*/  LDS.128 R8, [R25+0x50] ;  /* 0x0000500019087984 */ /* 0x000e280000000c00 */
[----:B------:R-:W4:Y:S01]  /*0580*/  LDS R12, [R6+0xa80] ;  /* 0x000a8000060c7984 */ /* 0x000f220000000800 */
[----:B---3--:R-:W-:-:S03]  /*0590*/  FFMA R16, R16, R13, R27 ;  /* 0x0000000d10107223 */ /* 0x008fc6000000001b */
[----:B------:R-:W-:Y:S01]  /*05a0*/  LDS R27, [R6+0xc80] ;  /* 0x000c8000061b7984 */ /* 0x000fe20000000800 */
[----:B-1----:R-:W-:-:S03]  /*05b0*/  FFMA R17, R17, R14, R16 ;  /* 0x0000000e11117223 */ /* 0x002fc60000000010 */
[----:B------:R-:W-:Y:S01]  /*05c0*/  LDS R16, [R6+0xc00] ;  /* 0x000c000006107984 */ /* 0x000fe20000000800 */
[----:B--2---:R-:W-:-:S03]  /*05d0*/  FFMA R15, R18, R15, R17 ;  /* 0x0000000f120f7223 */ /* 0x004fc60000000011 */
[----:B------:R-:W1:Y:S01]  /*05e0*/  LDS R17, [R6+0xb00] ;  /* 0x000b000006117984 */ /* 0x000e620000000800 */
[----:B0-----:R-:W-:-:S03]  /*05f0*/  FFMA R15, R8, R19, R15 ;  /* 0x00000013080f7223 */ /* 0x001fc6000000000f */
[----:B------:R-:W0:Y:S01]  /*0600*/  LDS R19, [R6+0xb80] ;  /* 0x000b800006137984 */ /* 0x000e220000000800 */
[----:B----4-:R-:W-:-:S03]  /*0610*/  FFMA R8, R12, R9, R15 ;  /* 0x000000090c087223 */ /* 0x010fc6000000000f */
[----:B------:R-:W2:Y:S04]  /*0620*/  LDS.128 R12, [R25+0x60] ;  /* 0x00006000190c7984 */ /* 0x000ea80000000c00 */
[----:B------:R-:W3:Y:S01]  /*0630*/  LDS R9, [R6+0xd00] ;  /* 0x000d000006097984 */ /* 0x000ee20000000800 */
[----:B-1----:R-:W-:-:S03]  /*0640*/  FFMA R8, R17, R10, R8 ;  /* 0x0000000a11087223 */ /* 0x002fc60000000008 */
[----:B------:R-:W-:Y:S01]  /*0650*/  LDS R17, [R6+0xe80] ;  /* 0x000e800006117984 */ /* 0x000fe20000000800 */
[----:B0-----:R-:W-:-:S04]  /*0660*/  FFMA R11, R19, R11, R8 ;  /* 0x0000000b130b7223 */ /* 0x001fc80000000008 */
[----:B--2---:R-:W-:Y:S02]  /*0670*/  FFMA R12, R12, R16, R11 ;  /* 0x000000100c0c7223 */ /* 0x004fe4000000000b */
[----:B------:R-:W-:Y:S02]  /*0680*/  LDS R16, [R6+0xf00] ;  /* 0x000f000006107984 */ /* 0x000fe40000000800 */
[----:B------:R-:W-:Y:S02]  /*0690*/  FFMA R12, R27, R13, R12 ;  /* 0x0000000d1b0c7223 */ /* 0x000fe4000000000c */
[----:B------:R-:W0:Y:S02]  /*06a0*/  LDS R13, [R6+0xd80] ;  /* 0x000d8000060d7984 */ /* 0x000e240000000800 */
[----:B---3--:R-:W-:Y:S02]  /*06b0*/  FFMA R12, R9, R14, R12 ;  /* 0x0000000e090c7223 */ /* 0x008fe4000000000c */
[----:B------:R-:W-:Y:S04]  /*06c0*/  LDS R14, [R6+0xe00] ;  /* 0x000e0000060e7984 */ /* 0x000fe80000000800 */
[----:B------:R-:W-:Y:S04]  /*06d0*/  LDS R27, [R6+0xf80] ;  /* 0x000f8000061b7984 */ /* 0x000fe80000000800 */
[----:B------:R-:W1:Y:S01]  /*06e0*/  LDS.128 R8, [R25+0x70] ;  /* 0x0000700019087984 */ /* 0x000e620000000c00 */
[----:B------:R-:W-:Y:S01]  /*06f0*/  BAR.SYNC.DEFER_BLOCKING 0x0 ;  /* 0x0000000000007b1d */ /* 0x000fe20000010000 */
[----:B------:R-:W-:-:S02]  /*0700*/  ISETP.GT.U32.OR P1, PT, R2, 0x10b, P0 ;  /* 0x0000010b0200780c */ /* 0x000fc40000724470 */
[----:B------:R-:W-:-:S11]  /*0710*/  MOV R18, RZ ;  /* 0x000000ff00127202 */ /* 0x000fd60000000f00 */
[----:B------:R-:W2:Y:S01]  /*0720*/  @!P1 LDG.E R18, desc[UR8][R34.64+-0x200] ;  /* 0xfffe000822129981 */ /* 0x000ea2000c1e1900 */
[----:B0-----:R-:W-:-:S04]  /*0730*/  FFMA R13, R13, R15, R12 ;  /* 0x0000000f0d0d7223 */ /* 0x001fc8000000000c */
[----:B-1----:R-:W-:Y:S01]  /*0740*/  FFMA R8, R8, R14, R13 ;  /* 0x0000000e08087223 */ /* 0x002fe2000000000d */
[----:B--2---:R-:W-:Y:S01]  /*0750*/  STS [R5], R18 ;  /* 0x0000001205007388 */ /* 0x004fe20000000800 */
[----:B------:R-:W-:Y:S06]  /*0760*/  BAR.SYNC.DEFER_BLOCKING 0x0 ;  /* 0x0000000000007b1d */ /* 0x000fec0000010000 */
[----:B------:R-:W-:Y:S04]  /*0770*/  LDS R19, [R6] ;  /* 0x0000000006137984 */ /* 0x000fe80000000800 */
[----:B------:R-:W0:Y:S04]  /*0780*/  LDS.128 R12, [R25] ;  /* 0x00000000190c7984 */ /* 0x000e280000000c00 */
[----:B------:R-:W-:Y:S04]  /*0790*/  LDS R22, [R6+0x100] ;  /* 0x0001000006167984 */ /* 0x000fe80000000800 */
[----:B------:R-:W-:Y:S01]  /*07a0*/  LDS R18, [R6+0x200] ;  /* 0x0002000006127984 */ /* 0x000fe20000000800 */
[----:B0-----:R-:W-:-:S03]  /*07b0*/  FFMA R12, R12, R19, R31 ;  /* 0x000000130c0c7223 */ /* 0x001fc6000000001f */
[----:B------:R-:W0:Y:S04]  /*07c0*/  LDS R19, [R6+0x80] ;  /* 0x0000800006137984 */ /* 0x000e280000000800 */
[----:B------:R-:W1:Y:S01]  /*07d0*/  LDS R31, [R6+0x180] ;  /* 0x00018000061f7984 */ /* 0x000e620000000800 */
[----:B0-----:R-:W-:-:S03]  /*07e0*/  FFMA R13, R19, R13, R12 ;  /* 0x0000000d130d7223 */ /* 0x001fc6000000000c */
[----:B------:R-:W-:Y:S01]  /*07f0*/  LDS R19, [R6+0x280] ;  /* 0x0002800006137984 */ /* 0x000fe20000000800 */
[----:B------:R-:W-:-:S04]  /*0800*/  FFMA R14, R22, R14, R13 ;  /* 0x0000000e160e7223 */ /* 0x000fc8000000000d */
[----:B-1----:R-:W-:Y:S02]  /*0810*/  FFMA R31, R31, R15, R14 ;  /* 0x0000000f1f1f7223 */ /* 0x002fe4000000000e */
[----:B------:R-:W0:Y:S02]  /*0820*/  LDS.128 R12, [R25+0x10] ;  /* 0x00001000190c7984 */ /* 0x000e240000000c00 */
[----:B0-----:R-:W-:Y:S02]  /*0830*/  FFMA R12, R12, R18, R31 ;  /* 0x000000120c0c7223 */ /* 0x001fe4000000001f */
[----:B------:R-:W0:Y:S04]  /*0840*/  LDS R18, [R6+0x300] ;  /* 0x0003000006127984 */ /* 0x000e280000000800 */
[----:B------:R-:W1:Y:S01]  /*0850*/  LDS R31, [R6+0x380] ;  /* 0x00038000061f7984 */ /* 0x000e620000000800 */
[----:B------:R-:W-:-:S03]  /*0860*/  FFMA R13, R19, R13, R12 ;  /* 0x0000000d130d7223 */ /* 0x000fc6000000000c */
[----:B------:R-:W-:Y:S01]  /*0870*/  LDS R19, [R6+0x480] ;  /* 0x0004800006137984 */ /* 0x000fe20000000800 */
[----:B0-----:R-:W-:-:S03]  /*0880*/  FFMA R14, R18, R14, R13 ;  /* 0x0000000e120e7223 */ /* 0x001fc6000000000d */
[----:B------:R-:W-:Y:S01]  /*0890*/  LDS R18, [R6+0x400] ;  /* 0x0004000006127984 */ /* 0x000fe20000000800 */
[----:B-1----:R-:W-:-:S03]  /*08a0*/  FFMA R31, R31, R15, R14 ;  /* 0x0000000f1f1f7223 */ /* 0x002fc6000000000e */
        /* <DEDUP_REMOVED lines=33> */
[----:B------:R-:W-:-:S03]  /*0ac0*/  FFMA R9, R17, R9, R8 ;  /* 0x0000000911097223 */ /* 0x000fc60000000008 */
[----:B------:R-:W-:Y:S04]  /*0ad0*/  LDS R17, [R6+0xc80] ;  /* 0x000c800006117984 */ /* 0x000fe80000000800 */
[----:B------:R-:W-:Y:S01]  /*0ae0*/  LDS R8, [R6+0xd00] ;  /* 0x000d000006087984 */ /* 0x000fe20000000800 */
[----:B0-----:R-:W-:-:S04]  /*0af0*/  FFMA R14, R18, R14, R13 ;  /* 0x0000000e120e7223 */ /* 0x001fc8000000000d */
[----:B-1----:R-:W-:Y:S02]  /*0b00*/  FFMA R31, R31, R15, R14 ;  /* 0x0000000f1f1f7223 */ /* 0x002fe4000000000e */
[----:B------:R-:W0:Y:S01]  /*0b10*/  LDS.128 R12, [R25+0x60] ;  /* 0x00006000190c7984 */ /* 0x000e220000000c00 */
[----:B------:R-:W-:-:S03]  /*0b20*/  FFMA R10, R16, R10, R9 ;  /* 0x0000000a100a7223 */ /* 0x000fc60000000009 */
[----:B------:R-:W-:Y:S01]  /*0b30*/  LDS R16, [R6+0xf00] ;  /* 0x000f000006107984 */ /* 0x000fe20000000800 */
[----:B------:R-:W-:Y:S01]  /*0b40*/  FFMA R27, R27, R11, R10 ;  /* 0x0000000b1b1b7223 */ /* 0x000fe2000000000a */
[----:B------:R-:W-:Y:S02]  /*0b50*/  ISETP.GT.U32.OR P1, PT, R2, 0xeb, P0 ;  /* 0x000000eb0200780c */ /* 0x000fe40000724470 */
[----:B------:R-:W-:Y:S01]  /*0b60*/  MOV R18, RZ ;  /* 0x000000ff00127202 */ /* 0x000fe20000000f00 */
[----:B0-----:R-:W-:Y:S02]  /*0b70*/  FFMA R12, R12, R19, R31 ;  /* 0x000000130c0c7223 */ /* 0x001fe4000000001f */
[----:B------:R-:W-:Y:S02]  /*0b80*/  LDS R31, [R6+0xf80] ;  /* 0x000f8000061f7984 */ /* 0x000fe40000000800 */
[----:B------:R-:W-:Y:S02]  /*0b90*/  FFMA R13, R17, R13, R12 ;  /* 0x0000000d110d7223 */ /* 0x000fe4000000000c */
[----:B------:R-:W-:Y:S02]  /*0ba0*/  LDS R12, [R6+0xe00] ;  /* 0x000e0000060c7984 */ /* 0x000fe40000000800 */
[----:B------:R-:W-:-:S02]  /*0bb0*/  FFMA R14, R8, R14, R13 ;  /* 0x0000000e080e7223 */ /* 0x000fc4000000000d */
[----:B------:R-:W0:Y:S04]  /*0bc0*/  LDS R13, [R6+0xd80] ;  /* 0x000d8000060d7984 */ /* 0x000e280000000800 */
[----:B------:R-:W-:Y:S04]  /*0bd0*/  LDS R17, [R6+0xe80] ;  /* 0x000e800006117984 */ /* 0x000fe80000000800 */
[----:B------:R-:W1:Y:S01]  /*0be0*/  LDS.128 R8, [R25+0x70] ;  /* 0x0000700019087984 */ /* 0x000e620000000c00 */
[----:B------:R-:W-:Y:S06]  /*0bf0*/  BAR.SYNC.DEFER_BLOCKING 0x0 ;  /* 0x0000000000007b1d */ /* 0x000fec0000010000 */
        /* <DEDUP_REMOVED lines=8> */
[----:B------:R-:W-:Y:S04]  /*0c80*/  LDS R37, [R6+0x180] ;  /* 0x0001800006257984 */ /* 0x000fe80000000800 */
[----:B------:R-:W-:Y:S01]  /*0c90*/  LDS R18, [R6+0x200] ;  /* 0x0002000006127984 */ /* 0x000fe20000000800 */
[----:B0-----:R-:W-:-:S03]  /*0ca0*/  FFMA R12, R12, R19, R28 ;  /* 0x000000130c0c7223 */ /* 0x001fc6000000001c */
[----:B------:R-:W0:Y:S01]  /*0cb0*/  LDS R19, [R6+0x80] ;  /* 0x0000800006137984 */ /* 0x000e220000000800 */
[----:B------:R-:W-:-:S03]  /*0cc0*/  FFMA R9, R17, R9, R8 ;  /* 0x0000000911097223 */ /* 0x000fc60000000008 */
[----:B------:R-:W-:Y:S04]  /*0cd0*/  LDS R17, [R6+0xe80] ;  /* 0x000e800006117984 */ /* 0x000fe80000000800 */
[----:B------:R-:W-:Y:S04]  /*0ce0*/  LDS R8, [R6+0xf00] ;  /* 0x000f000006087984 */ /* 0x000fe80000000800 */
[----:B------:R-:W-:Y:S01]  /*0cf0*/  LDS R28, [R6+0xf80] ;  /* 0x000f8000061c7984 */ /* 0x000fe20000000800 */
[----:B0-----:R-:W-:-:S03]  /*0d00*/  FFMA R13, R19, R13, R12 ;  /* 0x0000000d130d7223 */ /* 0x001fc6000000000c */
[----:B------:R-:W-:Y:S01]  /*0d10*/  LDS R19, [R6+0x280] ;  /* 0x0002800006137984 */ /* 0x000fe20000000800 */
[----:B------:R-:W-:-:S04]  /*0d20*/  FFMA R14, R22, R14, R13 ;  /* 0x0000000e160e7223 */ /* 0x000fc8000000000d */
[----:B------:R-:W-:Y:S02]  /*0d30*/  FFMA R37, R37, R15, R14 ;  /* 0x0000000f25257223 */ /* 0x000fe4000000000e */
        /* <DEDUP_REMOVED lines=49> */
[----:B------:R-:W-:Y:S01]  /*1050*/  FFMA R13, R19, R13, R12 ;  /* 0x0000000d130d7223 */ /* 0x000fe2000000000c */
[----:B------:R-:W-:-:S02]  /*1060*/  ISETP.GT.U32.OR P1, PT, R2, 0xcb, P0 ;  /* 0x000000cb0200780c */ /* 0x000fc40000724470 */
[----:B------:R-:W-:Y:S01]  /*1070*/  MOV R22, RZ ;  /* 0x000000ff00167202 */ /* 0x000fe20000000f00 */
[----:B0-----:R-:W-:Y:S02]  /*1080*/  FFMA R14, R18, R14, R13 ;  /* 0x0000000e120e7223 */ /* 0x001fe4000000000d */
[----:B------:R-:W-:Y:S02]  /*1090*/  LDS R18, [R6+0xe00] ;  /* 0x000e000006127984 */ /* 0x000fe40000000800 */
[----:B-1----:R-:W-:Y:S02]  /*10a0*/  FFMA R37, R37, R15, R14 ;  /* 0x0000000f25257223 */ /* 0x002fe4000000000e */
[----:B------:R-:W0:Y:S01]  /*10b0*/  LDS.128 R12, [R25+0x70] ;  /* 0x00007000190c7984 */ /* 0x000e220000000c00 */
[----:B------:R-:W-:Y:S06]  /*10c0*/  BAR.SYNC.DEFER_BLOCKING 0x0 ;  /* 0x0000000000007b1d */ /* 0x000fec0000010000 */
[----:B------:R-:W2:Y:S01]  /*10d0*/  @!P1 LDG.E R22, desc[UR8][R34.64+-0x100] ;  /* 0xffff000822169981 */ /* 0x000ea2000c1e1900 */
[----:B------:R-:W-:Y:S01]  /*10e0*/  FFMA R10, R16, R10, R9 ;  /* 0x0000000a100a7223 */ /* 0x000fe20000000009 */
[----:B0-----:R-:W-:-:S04]  /*10f0*/  FFMA R12, R12, R18, R37 ;  /* 0x000000120c0c7223 */ /* 0x001fc80000000025 */
[----:B------:R-:W-:Y:S01]  /*1100*/  FFMA R13, R17, R13, R12 ;  /* 0x0000000d110d7223 */ /* 0x000fe2000000000c */
        /* <DEDUP_REMOVED lines=9> */
[----:B------:R-:W-:Y:S01]  /*11a0*/  FFMA R31, R31, R11, R10 ;  /* 0x0000000b1f1f7223 */ /* 0x000fe2000000000a */
[----:B------:R-:W-:Y:S02]  /*11b0*/  FFMA R13, R8, R14, R13 ;  /* 0x0000000e080d7223 */ /* 0x000fe4000000000d */
[----:B------:R-:W-:Y:S01]  /*11c0*/  LDS R32, [R6+0xf80] ;  /* 0x000f800006207984 */ /* 0x000fe20000000800 */
[----:B0-----:R-:W-:-:S04]  /*11d0*/  FFMA R9, R9, R17, R16 ;  /* 0x0000001109097223 */ /* 0x001fc80000000010 */
[----:B------:R-:W-:Y:S02]  /*11e0*/  FFMA R12, R12, R18, R9 ;  /* 0x000000120c0c7223 */ /* 0x000fe40000000009 */
[----:B------:R-:W-:Y:S02]  /*11f0*/  LDS R9, [R6+0x200] ;  /* 0x0002000006097984 */ /* 0x000fe40000000800 */
[----:B------:R-:W-:Y:S02]  /*1200*/  FFMA R37, R37, R19, R12 ;  /* 0x0000001325257223 */ /* 0x000fe4000000000c */
[----:B------:R-:W0:Y:S04]  /*1210*/  LDS.128 R16, [R25+0x10] ;  /* 0x0000100019107984 */ /* 0x000e280000000c00 */
[----:B------:R-:W-:Y:S01]  /*1220*/  LDS R12, [R6+0x300] ;  /* 0x00030000060c7984 */ /* 0x000fe20000000800 */
[----:B0-----:R-:W-:-:S03]  /*1230*/  FFMA R16, R16, R9, R37 ;  /* 0x0000000910107223 */ /* 0x001fc60000000025 */
[----:B------:R-:W0:Y:S04]  /*1240*/  LDS R9, [R6+0x280] ;  /* 0x0002800006097984 */ /* 0x000e280000000800 */
[----:B------:R-:W1:Y:S01]  /*1250*/  LDS R37, [R6+0x380] ;  /* 0x0003800006257984 */ /* 0x000e620000000800 */
[----:B0-----:R-:W-:-:S04]  /*1260*/  FFMA R9, R9, R17, R16 ;  /* 0x0000001109097223 */ /* 0x001fc80000000010 */
[----:B------:R-:W-:Y:S02]  /*1270*/  FFMA R12, R12, R18, R9 ;  /* 0x000000120c0c7223 */ /* 0x000fe40000000009 */
[----:B------:R-:W-:Y:S02]  /*1280*/  LDS R9, [R6+0x400] ;  /* 0x0004000006097984 */ /* 0x000fe40000000800 */
[----:B-1----:R-:W-:Y:S02]  /*1290*/  FFMA R37, R37, R19, R12 ;  /* 0x0000001325257223 */ /* 0x002fe4000000000c */
        /* <DEDUP_REMOVED lines=39> */
[----:B------:R-:W0:Y:S01]  /*1510*/  LDS R9, [R6+0xc80] ;  /* 0x000c800006097984 */ /* 0x000e220000000800 */
[----:B------:R-:W-:Y:S01]  /*1520*/  ISETP.GT.U32.OR P1, PT, R2, 0xab, P0 ;  /* 0x000000ab0200780c */ /* 0x000fe20000724470 */
[----:B0-----:R-:W-:Y:S02]  /*1530*/  FFMA R9, R9, R17, R16 ;  /* 0x0000001109097223 */ /* 0x001fe40000000010 */
[----:B------:R-:W-:Y:S02]  /*1540*/  LDS R17, [R6+0xe80] ;  /* 0x000e800006117984 */ /* 0x000fe40000000800 */
[----:B------:R-:W-:Y:S02]  /*1550*/  FFMA R9, R22, R18, R9 ;  /* 0x0000001216097223 */ /* 0x000fe40000000009 */
[----:B------:R-:W-:Y:S02]  /*1560*/  LDS R16, [R6+0xf00] ;  /* 0x000f000006107984 */ /* 0x000fe40000000800 */
[----:B------:R-:W-:-:S02]  /*1570*/  FFMA R19, R12, R19, R9 ;  /* 0x000000130c137223 */ /* 0x000fc40000000009 */
[----:B------:R-:W-:Y:S04]  /*1580*/  LDS R12, [R6+0xe00] ;  /* 0x000e0000060c7984 */ /* 0x000fe80000000800 */
[----:B------:R-:W0:Y:S01]  /*1590*/  LDS.128 R8, [R25+0x70] ;  /* 0x0000700019087984 */ /* 0x000e220000000c00 */
[----:B------:R-:W-:Y:S01]  /*15a0*/  MOV R18, RZ ;  /* 0x000000ff00127202 */ /* 0x000fe20000000f00 */
[----:B------:R-:W-:Y:S06]  /*15b0*/  BAR.SYNC.DEFER_BLOCKING 0x0 ;  /* 0x0000000000007b1d */ /* 0x000fec0000010000 */
[----:B------:R-:W2:Y:S01]  /*15c0*/  @!P1 LDG.E R18, desc[UR8][R34.64+-0x80] ;  /* 0xffff800822129981 */ /* 0x000ea2000c1e1900 */
[----:B------:R-:W-:Y:S01]  /*15d0*/  FFMA R28, R28, R15, R13 ;  /* 0x0000000f1c1c7223 */ /* 0x000fe2000000000d */
[----:B0-----:R-:W-:-:S02]  /*15e0*/  FFMA R8, R8, R12, R19 ;  /* 0x0000000c08087223 */ /* 0x001fc40000000013 */
        /* <DEDUP_REMOVED lines=62> */
[----:B------:R-:W-:-:S04]  /*19d0*/  FFMA R13, R19, R13, R12 ;  /* 0x0000000d130d7223 */ /* 0x000fc8000000000c */
[----:B0-----:R-:W-:Y:S02]  /*19e0*/  FFMA R14, R18, R14, R13 ;  /* 0x0000000e120e7223 */ /* 0x001fe4000000000d */
[----:B------:R-:W-:Y:S02]  /*19f0*/  LDS R18, [R6+0xe00] ;  /* 0x000e000006127984 */ /* 0x000fe40000000800 */
[----:B-1----:R-:W-:Y:S02]  /*1a00*/  FFMA R29, R29, R15, R14 ;  /* 0x0000000f1d1d7223 */ /* 0x002fe4000000000e */
[----:B------:R-:W0:Y:S01]  /*1a10*/  LDS.128 R12, [R25+0x70] ;  /* 0x00007000190c7984 */ /* 0x000e220000000c00 */
[----:B------:R-:W-:-:S03]  /*1a20*/  FFMA R9, R17, R9, R8 ;  /* 0x0000000911097223 */ /* 0x000fc60000000008 */
[----:B------:R-:W1:Y:S04]  /*1a30*/  LDS R17, [R6+0xe80] ;  /* 0x000e800006117984 */ /* 0x000e680000000800 */
[----:B------:R-:W-:Y:S01]  /*1a40*/  LDS R8, [R6+0xf00] ;  /* 0x000f000006087984 */ /* 0x000fe20000000800 */
[----:B------:R-:W-:Y:S02]  /*1a50*/  ISETP.GT.U32.OR P1, PT, R2, 0x8b, P0 ;  /* 0x0000008b0200780c */ /* 0x000fe40000724470 */
[----:B------:R-:W-:Y:S01]  /*1a60*/  MOV R22, RZ ;  /* 0x000000ff00167202 */ /* 0x000fe20000000f00 */
[----:B0-----:R-:W-:Y:S02]  /*1a70*/  FFMA R12, R12, R18, R29 ;  /* 0x000000120c0c7223 */ /* 0x001fe4000000001d */
[----:B------:R-:W-:Y:S01]  /*1a80*/  LDS R29, [R6+0xf80] ;  /* 0x000f8000061d7984 */ /* 0x000fe20000000800 */
[----:B------:R-:W-:Y:S07]  /*1a90*/  BAR.SYNC.DEFER_BLOCKING 0x0 ;  /* 0x0000000000007b1d */ /* 0x000fee0000010000 */
[----:B------:R-:W2:Y:S01]  /*1aa0*/  @!P1 LDG.E R22, desc[UR8][R34.64] ;  /* 0x0000000822169981 */ /* 0x000ea2000c1e1900 */
[----:B------:R-:W-:Y:S01]  /*1ab0*/  FFMA R10, R16, R10, R9 ;  /* 0x0000000a100a7223 */ /* 0x000fe20000000009 */
[----:B-1----:R-:W-:-:S02]  /*1ac0*/  FFMA R13, R17, R13, R12 ;  /* 0x0000000d110d7223 */ /* 0x002fc4000000000c */
        /* <DEDUP_REMOVED lines=62> */
[----:B------:R-:W-:Y:S01]  /*1eb0*/  FFMA R32, R32, R11, R10 ;  /* 0x0000000b20207223 */ /* 0x000fe2000000000a */
[----:B------:R-:W-:Y:S02]  /*1ec0*/  FFMA R14, R8, R14, R13 ;  /* 0x0000000e080e7223 */ /* 0x000fe4000000000d */
[----:B------:R-:W-:Y:S01]  /*1ed0*/  LDS R33, [R6+0xf80] ;  /* 0x000f800006217984 */ /* 0x000fe20000000800 */
[----:B------:R-:W-:Y:S01]  /*1ee0*/  ISETP.GT.U32.OR P1, PT, R2, 0x6b, P0 ;  /* 0x0000006b0200780c */ /* 0x000fe20000724470 */
[----:B0-----:R-:W-:Y:S02]  /*1ef0*/  FFMA R9, R9, R17, R16 ;  /* 0x0000001109097223 */ /* 0x001fe40000000010 */
[----:B------:R-:W-:Y:S02]  /*1f00*/  LDS R17, [R6+0xe80] ;  /* 0x000e800006117984 */ /* 0x000fe40000000800 */
[----:B------:R-:W-:-:S02]  /*1f10*/  FFMA R9, R22, R18, R9 ;  /* 0x0000001216097223 */ /* 0x000fc40000000009 */
[----:B------:R-:W-:Y:S02]  /*1f20*/  LDS R16, [R6+0xf00] ;  /* 0x000f000006107984 */ /* 0x000fe40000000800 */
[----:B------:R-:W-:Y:S02]  /*1f30*/  FFMA R19, R12, R19, R9 ;  /* 0x000000130c137223 */ /* 0x000fe40000000009 */
        /* <DEDUP_REMOVED lines=90> */
[----:B------:R-:W-:Y:S01]  /*24e0*/  LDS R22, [R6+0xd00] ;  /* 0x000d000006167984 */ /* 0x000fe20000000800 */
[----:B------:R-:W-:Y:S01]  /*24f0*/  FFMA R33, R33, R11, R10 ;  /* 0x0000000b21217223 */ /* 0x000fe2000000000a */
[----:B------:R-:W-:-:S02]  /*2500*/  FFMA R13, R8, R14, R13 ;  /* 0x0000000e080d7223 */ /* 0x000fc4000000000d */
        /* <DEDUP_REMOVED lines=81> */
[----:B-1----:R-:W-:-:S04]  /*2a20*/  FFMA R14, R20, R14, R13 ;  /* 0x0000000e140e7223 */ /* 0x002fc8000000000d */
        /* <DEDUP_REMOVED lines=51> */
[----:B------:R-:W-:-:S02]  /*2d60*/  FFMA R17, R17, R9, R8 ;  /* 0x0000000911117223 */ /* 0x000fc40000000008 */
[----:B------:R-:W-:Y:S04]  /*2d70*/  LDS R19, [R6+0xe80] ;  /* 0x000e800006137984 */ /* 0x000fe80000000800 */
[----:B------:R-:W-:Y:S04]  /*2d80*/  LDS R9, [R6+0xf00] ;  /* 0x000f000006097984 */ /* 0x000fe80000000800 */
[----:B------:R-:W-:Y:S01]  /*2d90*/  LDS R8, [R6+0xf80] ;  /* 0x000f800006087984 */ /* 0x000fe20000000800 */
[----:B------:R-:W-:Y:S01]  /*2da0*/  ISETP.GT.U32.OR P0, PT, R2, 0xb, P0 ;  /* 0x0000000b0200780c */ /* 0x000fe20000704470 */
[----:B0-----:R-:W-:-:S02]  /*2db0*/  FFMA R14, R18, R14, R13 ;  /* 0x0000000e120e7223 */ /* 0x001fc4000000000d */
[----:B------:R-:W-:Y:S02]  /*2dc0*/  LDS R18, [R6+0xe00] ;  /* 0x000e000006127984 */ /* 0x000fe40000000800 */
[----:B-1----:R-:W-:Y:S02]  /*2dd0*/  FFMA R21, R21, R15, R14 ;  /* 0x0000000f15157223 */ /* 0x002fe4000000000e */
[----:B------:R-:W0:Y:S01]  /*2de0*/  LDS.128 R12, [R25+0x70] ;  /* 0x00007000190c7984 */ /* 0x000e220000000c00 */
[----:B------:R-:W-:Y:S01]  /*2df0*/  MOV R20, RZ ;  /* 0x000000ff00147202 */ /* 0x000fe20000000f00 */
        /* <DEDUP_REMOVED lines=9> */
[----:B------:R-:W1:Y:S04]  /*2e90*/  LDS R21, [R6+0x80] ;  /* 0x0000800006157984 */ /* 0x000e680000000800 */
[----:B------:R-:W-:Y:S01]  /*2ea0*/  LDS R20, [R6+0xd00] ;  /* 0x000d000006147984 */ /* 0x000fe20000000800 */
[----:B0-----:R-:W-:-:S03]  /*2eb0*/  FFMA R12, R16, R12, R23 ;  /* 0x0000000c100c7223 */ /* 0x001fc60000000017 */
[----:B------:R-:W0:Y:S04]  /*2ec0*/  LDS R16, [R6+0x100] ;  /* 0x0001000006107984 */ /* 0x000e280000000800 */
[----:B------:R-:W2:Y:S01]  /*2ed0*/  LDS R23, [R6+0x180] ;  /* 0x0001800006177984 */ /* 0x000ea20000000800 */
[----:B-1----:R-:W-:-:S03]  /*2ee0*/  FFMA R17, R21, R17, R12 ;  /* 0x0000001115117223 */ /* 0x002fc6000000000c */
[----:B------:R-:W-:Y:S04]  /*2ef0*/  LDS R12, [R6+0x200] ;  /* 0x00020000060c7984 */ /* 0x000fe80000000800 */
[----:B------:R-:W-:Y:S01]  /*2f00*/  LDS R21, [R6+0x280] ;  /* 0x0002800006157984 */ /* 0x000fe20000000800 */
[----:B0-----:R-:W-:-:S04]  /*2f10*/  FFMA R16, R16, R18, R17 ;  /* 0x0000001210107223 */ /* 0x001fc80000000011 */
[----:B--2---:R-:W-:Y:S02]  /*2f20*/  FFMA R23, R23, R19, R16 ;  /* 0x0000001317177223 */ /* 0x004fe40000000010 */
[----:B------:R-:W0:Y:S02]  /*2f30*/  LDS.128 R16, [R25+0x10] ;  /* 0x0000100019107984 */ /* 0x000e240000000c00 */
[----:B0-----:R-:W-:Y:S02]  /*2f40*/  FFMA R12, R16, R12, R23 ;  /* 0x0000000c100c7223 */ /* 0x001fe40000000017 */
[----:B------:R-:W0:Y:S04]  /*2f50*/  LDS R16, [R6+0x300] ;  /* 0x0003000006107984 */ /* 0x000e280000000800 */
[----:B------:R-:W1:Y:S01]  /*2f60*/  LDS R23, [R6+0x380] ;  /* 0x0003800006177984 */ /* 0x000e620000000800 */
[----:B------:R-:W-:-:S03]  /*2f70*/  FFMA R17, R21, R17, R12 ;  /* 0x0000001115117223 */ /* 0x000fc6000000000c */
[----:B------:R-:W-:Y:S04]  /*2f80*/  LDS R12, [R6+0x400] ;  /* 0x00040000060c7984 */ /* 0x000fe80000000800 */
[----:B------:R-:W-:Y:S01]  /*2f90*/  LDS R21, [R6+0x480] ;  /* 0x0004800006157984 */ /* 0x000fe20000000800 */
[----:B0-----:R-:W-:-:S04]  /*2fa0*/  FFMA R16, R16, R18, R17 ;  /* 0x0000001210107223 */ /* 0x001fc80000000011 */
[----:B-1----:R-:W-:Y:S02]  /*2fb0*/  FFMA R23, R23, R19, R16 ;  /* 0x0000001317177223 */ /* 0x002fe40000000010 */
        /* <DEDUP_REMOVED lines=36> */
[----:B------:R-:W0:Y:S01]  /*3200*/  LDS.128 R16, [R25+0x60] ;  /* 0x0000600019107984 */ /* 0x000e220000000c00 */
[----:B------:R-:W-:-:S03]  /*3210*/  FFMA R9, R9, R14, R13 ;  /* 0x0000000e09097223 */ /* 0x000fc6000000000d */
[----:B------:R-:W-:Y:S04]  /*3220*/  LDS R14, [R6+0xe80] ;  /* 0x000e8000060e7984 */ /* 0x000fe80000000800 */
[----:B------:R-:W-:Y:S01]  /*3230*/  LDS R13, [R6+0xf00] ;  /* 0x000f0000060d7984 */ /* 0x000fe20000000800 */
[----:B0-----:R-:W-:-:S03]  /*3240*/  FFMA R16, R16, R12, R23 ;  /* 0x0000000c10107223 */ /* 0x001fc60000000017 */
[----:B------:R-:W0:Y:S01]  /*3250*/  LDS R12, [R6+0xd80] ;  /* 0x000d8000060c7984 */ /* 0x000e220000000800 */
[----:B------:R-:W-:-:S03]  /*3260*/  FFMA R17, R21, R17, R16 ;  /* 0x0000001115117223 */ /* 0x000fc60000000010 */
[----:B------:R-:W-:Y:S01]  /*3270*/  LDS R16, [R6+0xe00] ;  /* 0x000e000006107984 */ /* 0x000fe20000000800 */
[----:B------:R-:W-:-:S03]  /*3280*/  FFMA R17, R20, R18, R17 ;  /* 0x0000001214117223 */ /* 0x000fc60000000011 */
[----:B------:R-:W1:Y:S01]  /*3290*/  LDS.128 R20, [R25+0x70] ;  /* 0x0000700019147984 */ /* 0x000e620000000c00 */
[----:B------:R-:W-:Y:S01]  /*32a0*/  UIADD3 UR4, UPT, UPT, UR4, 0x1, URZ ;  /* 0x0000000104047890 */ /* 0x000fe2000fffe0ff */
[----:B0-----:R-:W-:Y:S02]  /*32b0*/  FFMA R17, R12, R19, R17 ;  /* 0x000000130c117223 */ /* 0x001fe40000000011 */
[----:B------:R-:W0:Y:S01]  /*32c0*/  LDS R12, [R6+0xf80] ;  /* 0x000f8000060c7984 */ /* 0x000e220000000800 */
[----:B------:R-:W-:Y:S01]  /*32d0*/  UISETP.NE.AND UP0, UPT, UR4, 0x7, UPT ;  /* 0x000000070400788c */ /* 0x000fe2000bf05270 */
[----:B-1----:R-:W-:-:S04]  /*32e0*/  FFMA R17, R20, R16, R17 ;  /* 0x0000001014117223 */ /* 0x002fc80000000011 */
[----:B------:R-:W-:Y:S01]  /*32f0*/  FFMA R14, R14, R21, R17 ;  /* 0x000000150e0e7223 */ /* 0x000fe20000000011 */
[----:B------:R-:W-:Y:S01]  /*3300*/  BAR.SYNC.DEFER_BLOCKING 0x0 ;  /* 0x0000000000007b1d */ /* 0x000fe20000010000 */
[----:B------:R-:W-:Y:S02]  /*3310*/  IADD3 R34, P0, PT, R34, 0x9600, RZ ;  /* 0x0000960022227810 */ /* 0x000fe40007f1e0ff */
[----:B------:R-:W-:Y:S01]  /*3320*/  FFMA R13, R13, R22, R14 ;  /* 0x000000160d0d7223 */ /* 0x000fe2000000000e */
[----:B------:R-:W-:Y:S01]  /*3330*/  FFMA R21, R36, R11, R10 ;  /* 0x0000000b24157223 */ /* 0x000fe2000000000a */
[----:B------:R-:W-:Y:S01]  /*3340*/  IADD3.X R35, PT, PT, RZ, R35, RZ, P0, !PT ;  /* 0x00000023ff237210 */ /* 0x000fe200007fe4ff */
[----:B------:R-:W-:Y:S01]  /*3350*/  FFMA R20, R8, R15, R9 ;  /* 0x0000000f08147223 */ /* 0x000fe20000000009 */
[----:B------:R-:W-:Y:S02]  /*3360*/  IADD3 R3, PT, PT, R3, 0x20, RZ ;  /* 0x0000002003037810 */ /* 0x000fe40007ffe0ff */
[----:B------:R-:W-:-:S02]  /*3370*/  IADD3 R4, PT, PT, R4, 0x20, RZ ;  /* 0x0000002004047810 */ /* 0x000fc40007ffe0ff */
[----:B------:R-:W-:Y:S01]  /*3380*/  IADD3 R0, PT, PT, R0, 0x20, RZ ;  /* 0x0000002000007810 */ /* 0x000fe20007ffe0ff */
[----:B0-----:R-:W-:Y:S01]  /*3390*/  FFMA R23, R12, R23, R13 ;  /* 0x000000170c177223 */ /* 0x001fe2000000000d */
[----:B------:R-:W-:Y:S06]  /*33a0*/  BRA.U UP0, `(.L_x_0) ;  /* 0xffffffcd00907547 */ /* 0x000fec000b83ffff */
[----:B------:R-:W0:Y:S01]  /*33b0*/  LDC.64 R8, c[0x0][0x390] ;  /* 0x0000e400ff087b82 */ /* 0x000e220000000a00 */
[C---:B------:R-:W-:Y:S02]  /*33c0*/  ISETP.GT.U32.AND P0, PT, R2.reuse, 0x12b, PT ;  /* 0x0000012b0200780c */ /* 0x040fe40003f04070 */
[----:B------:R-:W-:Y:S02]  /*33d0*/  ISETP.GT.U32.AND P1, PT, R2, 0x10b, PT ;  /* 0x0000010b0200780c */ /* 0x000fe40003f24070 */
[----:B------:R-:W-:Y:S02]  /*33e0*/  ISETP.GT.U32.OR P0, PT, R26, 0x63, P0 ;  /* 0x000000631a00780c */ /* 0x000fe40000704470 */
[----:B------:R-:W-:Y:S02]  /*33f0*/  ISETP.GT.U32.AND P2, PT, R2, 0xeb, PT ;  /* 0x000000eb0200780c */ /* 0x000fe40003f44070 */
[----:B------:R-:W-:Y:S02]  /*3400*/  ISETP.GT.U32.OR P1, PT, R26, 0x63, P1 ;  /* 0x000000631a00780c */ /* 0x000fe40000f24470 */
[----:B------:R-:W-:-:S02]  /*3410*/  ISETP.GT.U32.AND P4, PT, R2, 0xcb, PT ;  /* 0x000000cb0200780c */ /* 0x000fc40003f84070 */
[C---:B------:R-:W-:Y:S02]  /*3420*/  ISETP.GT.U32.AND P5, PT, R2.reuse, 0xab, PT ;  /* 0x000000ab0200780c */ /* 0x040fe40003fa4070 */
[C---:B------:R-:W-:Y:S02]  /*3430*/  ISETP.GT.U32.AND P6, PT, R2.reuse, 0x8b, PT ;  /* 0x0000008b0200780c */ /* 0x040fe40003fc4070 */
[----:B------:R-:W-:Y:S01]  /*3440*/  ISETP.GT.U32.AND P3, PT, R2, 0x2b, PT ;  /* 0x0000002b0200780c */ /* 0x000fe20003f64070 */
[C---:B------:R-:W-:Y:S01]  /*3450*/  @!P0 IMAD R5, R26.reuse, 0x64, R7 ;  /* 0x000000641a058824 */ /* 0x040fe200078e0207 */
[C---:B------:R-:W-:Y:S01]  /*3460*/  ISETP.GT.U32.OR P4, PT, R26.reuse, 0x63, P4 ;  /* 0x000000631a00780c */ /* 0x040fe20002784470 */
[C---:B------:R-:W-:Y:S01]  /*3470*/  IMAD R7, R26.reuse, 0x12c, R2 ;  /* 0x0000012c1a077824 */ /* 0x040fe200078e0202 */
[C---:B------:R-:W-:Y:S02]  /*3480*/  ISETP.GT.U32.OR P5, PT, R26.reuse, 0x63, P5 ;  /* 0x000000631a00780c */ /* 0x040fe40002fa4470 */
[C---:B------:R-:W-:Y:S01]  /*3490*/  ISETP.GT.U32.OR P6, PT, R26.reuse, 0x63, P6 ;  /* 0x000000631a00780c */ /* 0x040fe200037c4470 */
[----:B0-----:R-:W-:Y:S01]  /*34a0*/  @!P0 IMAD.WIDE.U32 R4, R5, 0x4, R8 ;  /* 0x0000000405048825 */ /* 0x001fe200078e0008 */
[----:B------:R-:W-:-:S03]  /*34b0*/  ISETP.GT.U32.OR P3, PT, R26, 0x63, P3 ;  /* 0x000000631a00780c */ /* 0x000fc60001f64470 */
[----:B------:R-:W-:Y:S01]  /*34c0*/  IMAD.WIDE.U32 R6, R7, 0x4, R8 ;  /* 0x0000000407067825 */ /* 0x000fe200078e0008 */
[----:B------:R0:W-:Y:S01]  /*34d0*/  @!P0 STG.E desc[UR8][R4.64], R27 ;  /* 0x0000001b04008986 */ /* 0x0001e2000c101908 */
[----:B------:R-:W-:Y:S02]  /*34e0*/  ISETP.GT.U32.OR P0, PT, R26, 0x63, P2 ;  /* 0x000000631a00780c */ /* 0x000fe40001704470 */
[C---:B------:R-:W-:Y:S01]  /*34f0*/  ISETP.GT.U32.AND P2, PT, R2.reuse, 0x4b, PT ;  /* 0x0000004b0200780c */ /* 0x040fe20003f44070 */
[----:B------:R0:W-:Y:S01]  /*3500*/  @!P1 STG.E desc[UR8][R6.64+0x80], R31 ;  /* 0x0000801f06009986 */ /* 0x0001e2000c101908 */
[----:B------:R-:W-:Y:S02]  /*3510*/  ISETP.GT.U32.AND P1, PT, R2, 0x6b, PT ;  /* 0x0000006b0200780c */ /* 0x000fe40003f24070 */
[C---:B------:R-:W-:Y:S01]  /*3520*/  ISETP.GT.U32.OR P2, PT, R26.reuse, 0x63, P2 ;  /* 0x000000631a00780c */ /* 0x040fe20001744470 */
[----:B------:R0:W-:Y:S01]  /*3530*/  @!P4 STG.E desc[UR8][R6.64+0x180], R32 ;  /* 0x000180200600c986 */ /* 0x0001e2000c101908 */
[----:B------:R-:W-:-:S03]  /*3540*/  ISETP.GT.U32.OR P1, PT, R26, 0x63, P1 ;  /* 0x000000631a00780c */ /* 0x000fc60000f24470 */
[----:B------:R0:W-:Y:S04]  /*3550*/  @!P5 STG.E desc[UR8][R6.64+0x200], R29 ;  /* 0x0002001d0600d986 */ /* 0x0001e8000c101908 */
[----:B------:R0:W-:Y:S01]  /*3560*/  @!P0 STG.E desc[UR8][R6.64+0x100], R28 ;  /* 0x0001001c06008986 */ /* 0x0001e2000c101908 */
[----:B------:R-:W-:-:S03]  /*3570*/  ISETP.GT.U32.AND P0, PT, R2, 0xb, PT ;  /* 0x0000000b0200780c */ /* 0x000fc60003f04070 */
[----:B------:R0:W-:Y:S01]  /*3580*/  @!P6 STG.E desc[UR8][R6.64+0x280], R33 ;  /* 0x000280210600e986 */ /* 0x0001e2000c101908 */
[----:B------:R-:W-:-:S03]  /*3590*/  ISETP.GT.U32.OR P0, PT, R26, 0x63, P0 ;  /* 0x000000631a00780c */ /* 0x000fc60000704470 */
[----:B------:R0:W-:Y:S04]  /*35a0*/  @!P1 STG.E desc[UR8][R6.64+0x300], R30 ;  /* 0x0003001e06009986 */ /* 0x0001e8000c101908 */
[----:B------:R0:W-:Y:S04]  /*35b0*/  @!P2 STG.E desc[UR8][R6.64+0x380], R21 ;  /* 0x000380150600a986 */ /* 0x0001e8000c101908 */
[----:B------:R0:W-:Y:S02]  /*35c0*/  @!P3 STG.E desc[UR8][R6.64+0x400], R20 ;  /* 0x000400140600b986 */ /* 0x0001e4000c101908 */
[----:B------:R-:W-:Y:S05]  /*35d0*/  @P0 EXIT ;  /* 0x000000000000094d */ /* 0x000fea0003800000 */
[----:B------:R-:W-:Y:S01]  /*35e0*/  STG.E desc[UR8][R6.64+0x480], R23 ;  /* 0x0004801706007986 */ /* 0x000fe2000c101908 */
[----:B------:R-:W-:Y:S05]  /*35f0*/  EXIT ;  /* 0x000000000000794d */ /* 0x000fea0003800000 */
.L_x_1:
[----:B------:R-:W-:-:S00]  /*3600*/  BRA `(.L_x_1) ;  /* 0xfffffffc00fc7947 */ /* 0x000fc0000383ffff */
[----:B------:R-:W-:-:S00]  /*3610*/  NOP ;  /* 0x0000000000007918 */ /* 0x000fc00000000000 */
        /* <DEDUP_REMOVED lines=14> */
.L_x_2:


//--------------------- .nv.shared._Z24matMulThreadCoarseKernelPfS_S_ --------------------------
	.section	.nv.shared._Z24matMulThreadCoarseKernelPfS_S_,"aw",@nobits
	.sectionflags	@""
	.align	4
.nv.shared._Z24matMulThreadCoarseKernelPfS_S_:
	.zero		9216


//--------------------- .nv.shared.reserved.0     --------------------------
	.section	.nv.shared.reserved.0,"aw",@nobits
	.weak		__nv_reservedSMEM_offset_0_alias
	.size		__nv_reservedSMEM_offset_0_alias, 0, 64
	.other		__nv_reservedSMEM_offset_0_alias,@"STO_CUDA_RESERVED_SHARED STV_DEFAULT"
__nv_reservedSMEM_offset_0_alias:
	.zero		0
	.zero		64


//--------------------- .nv.constant0._Z24matMulThreadCoarseKernelPfS_S_ --------------------------
	.section	.nv.constant0._Z24matMulThreadCoarseKernelPfS_S_,"a",@progbits
	.sectionflags	@""
	.align	4
.nv.constant0._Z24matMulThreadCoarseKernelPfS_S_:
	.zero		920


//--------------------- SYMBOLS --------------------------

	.type		.nv.reservedSmem.offset0,@object
	.size		.nv.reservedSmem.offset0,0x4
	.type		.nv.reservedSmem.cap,@object
	.size		.nv.reservedSmem.cap,0x4
